//
// Generated by NVIDIA NVVM Compiler
//
// Compiler Build ID: CL-36424714
// Cuda compilation tools, release 13.0, V13.0.88
// Based on NVVM 20.0.0
//

.version 9.0
.target sm_100
.address_size 64

	// .globl	_Z17devTrianglesCountPiS_iiS_
// _ZZ17devTrianglesCountPiS_iiS_E9start_row has been demoted
// _ZZ17devTrianglesCountPiS_iiS_E3len has been demoted
// _ZZ17devTrianglesCountPiS_iiS_E7row_ptr has been demoted
// _ZZ17devTrianglesCountPiS_iiS_E11current_row has been demoted
// _ZZ17devTrianglesCountPiS_iiS_E6sh_len has been demoted
// _ZZ17devTrianglesCountPiS_iiS_E6sh_ptr has been demoted
// _ZZ17devTrianglesCountPiS_iiS_E7sh_cols has been demoted
// _ZZ17devTrianglesCountPiS_iiS_E6sh_sum has been demoted

.visible .entry _Z17devTrianglesCountPiS_iiS_(
	.param .u64 .ptr .align 1 _Z17devTrianglesCountPiS_iiS__param_0,
	.param .u64 .ptr .align 1 _Z17devTrianglesCountPiS_iiS__param_1,
	.param .u32 _Z17devTrianglesCountPiS_iiS__param_2,
	.param .u32 _Z17devTrianglesCountPiS_iiS__param_3,
	.param .u64 .ptr .align 1 _Z17devTrianglesCountPiS_iiS__param_4
)
{
	.reg .pred 	%p<33>;
	.reg .b32 	%r<251>;
	.reg .b64 	%rd<34>;
	// demoted variable
	.shared .align 4 .u32 _ZZ17devTrianglesCountPiS_iiS_E9start_row;
	// demoted variable
	.shared .align 4 .u32 _ZZ17devTrianglesCountPiS_iiS_E3len;
	// demoted variable
	.shared .align 8 .u64 _ZZ17devTrianglesCountPiS_iiS_E7row_ptr;
	// demoted variable
	.shared .align 4 .b8 _ZZ17devTrianglesCountPiS_iiS_E11current_row[256];
	// demoted variable
	.shared .align 4 .b8 _ZZ17devTrianglesCountPiS_iiS_E6sh_len[256];
	// demoted variable
	.shared .align 8 .b8 _ZZ17devTrianglesCountPiS_iiS_E6sh_ptr[512];
	// demoted variable
	.shared .align 4 .b8 _ZZ17devTrianglesCountPiS_iiS_E7sh_cols[16384];
	// demoted variable
	.shared .align 4 .b8 _ZZ17devTrianglesCountPiS_iiS_E6sh_sum[256];
	ld.param.u64 	%rd4, [_Z17devTrianglesCountPiS_iiS__param_0];
	ld.param.u64 	%rd6, [_Z17devTrianglesCountPiS_iiS__param_1];
	ld.param.u32 	%r221, [_Z17devTrianglesCountPiS_iiS__param_2];
	ld.param.u32 	%r83, [_Z17devTrianglesCountPiS_iiS__param_3];
	ld.param.u64 	%rd5, [_Z17devTrianglesCountPiS_iiS__param_4];
	cvta.to.global.u64 	%rd1, %rd6;
	mov.u32 	%r84, %ctaid.x;
	mov.u32 	%r85, %nctaid.y;
	mov.u32 	%r86, %nctaid.z;
	mov.u32 	%r87, %ctaid.y;
	mov.u32 	%r88, %ctaid.z;
	mad.lo.s32 	%r89, %r84, %r85, %r87;
	mad.lo.s32 	%r1, %r89, %r86, %r88;
	mov.u32 	%r2, %tid.x;
	setp.ge.s32 	%p1, %r1, %r83;
	@%p1 bra 	$L__BB0_49;
	shl.b32 	%r90, %r2, 2;
	mov.u32 	%r91, _ZZ17devTrianglesCountPiS_iiS_E6sh_sum;
	add.s32 	%r3, %r91, %r90;
	mov.b32 	%r92, 0;
	st.shared.u32 	[%r3], %r92;
	bar.sync 	0;
	setp.ne.s32 	%p2, %r2, 0;
	@%p2 bra 	$L__BB0_5;
	mul.wide.s32 	%rd7, %r1, 4;
	add.s64 	%rd2, %rd1, %rd7;
	ld.global.u32 	%r4, [%rd2];
	st.shared.u32 	[_ZZ17devTrianglesCountPiS_iiS_E9start_row], %r4;
	add.s32 	%r93, %r83, -1;
	setp.eq.s32 	%p3, %r1, %r93;
	mov.u32 	%r220, %r221;
	@%p3 bra 	$L__BB0_4;
	ld.global.u32 	%r220, [%rd2+4];
$L__BB0_4:
	sub.s32 	%r94, %r220, %r4;
	st.shared.u32 	[_ZZ17devTrianglesCountPiS_iiS_E3len], %r94;
	mul.wide.s32 	%rd8, %r4, 4;
	add.s64 	%rd9, %rd4, %rd8;
	st.shared.u64 	[_ZZ17devTrianglesCountPiS_iiS_E7row_ptr], %rd9;
$L__BB0_5:
	bar.sync 	0;
	ld.shared.u32 	%r95, [_ZZ17devTrianglesCountPiS_iiS_E3len];
	setp.ge.s32 	%p4, %r2, %r95;
	mov.u32 	%r97, _ZZ17devTrianglesCountPiS_iiS_E11current_row;
	add.s32 	%r7, %r97, %r90;
	@%p4 bra 	$L__BB0_7;
	ld.shared.u64 	%rd10, [_ZZ17devTrianglesCountPiS_iiS_E7row_ptr];
	mul.wide.u32 	%rd11, %r2, 4;
	add.s64 	%rd12, %rd10, %rd11;
	ld.u32 	%r98, [%rd12];
	st.shared.u32 	[%r7], %r98;
$L__BB0_7:
	bar.sync 	0;
	ld.shared.u32 	%r99, [_ZZ17devTrianglesCountPiS_iiS_E3len];
	setp.ge.s32 	%p5, %r2, %r99;
	mov.u32 	%r101, _ZZ17devTrianglesCountPiS_iiS_E6sh_len;
	add.s32 	%r8, %r101, %r90;
	@%p5 bra 	$L__BB0_11;
	ld.shared.u32 	%r102, [%r7];
	mul.wide.s32 	%rd13, %r102, 4;
	add.s64 	%rd3, %rd1, %rd13;
	ld.global.u32 	%r9, [%rd3];
	add.s32 	%r103, %r83, -1;
	setp.eq.s32 	%p6, %r102, %r103;
	@%p6 bra 	$L__BB0_10;
	ld.global.u32 	%r221, [%rd3+4];
$L__BB0_10:
	sub.s32 	%r104, %r221, %r9;
	st.shared.u32 	[%r8], %r104;
	mul.wide.s32 	%rd14, %r9, 4;
	add.s64 	%rd15, %rd4, %rd14;
	shl.b32 	%r105, %r2, 3;
	mov.u32 	%r106, _ZZ17devTrianglesCountPiS_iiS_E6sh_ptr;
	add.s32 	%r107, %r106, %r105;
	st.shared.u64 	[%r107], %rd15;
$L__BB0_11:
	bar.sync 	0;
	ld.shared.u32 	%r12, [_ZZ17devTrianglesCountPiS_iiS_E3len];
	setp.lt.s32 	%p7, %r12, 1;
	@%p7 bra 	$L__BB0_28;
	and.b32  	%r13, %r12, 3;
	setp.lt.u32 	%p8, %r12, 4;
	mov.b32 	%r226, 0;
	@%p8 bra 	$L__BB0_23;
	and.b32  	%r226, %r12, 2147483644;
	neg.s32 	%r225, %r226;
	mov.u32 	%r112, _ZZ17devTrianglesCountPiS_iiS_E7sh_cols;
	add.s32 	%r113, %r90, %r112;
	add.s32 	%r222, %r113, 512;
	add.s32 	%r224, %r101, 8;
	mov.u32 	%r115, _ZZ17devTrianglesCountPiS_iiS_E6sh_ptr;
	add.s32 	%r223, %r115, 16;
	mul.wide.u32 	%rd17, %r2, 4;
$L__BB0_14:
	ld.shared.u32 	%r116, [%r224+-8];
	setp.ge.s32 	%p9, %r2, %r116;
	@%p9 bra 	$L__BB0_16;
	ld.shared.u64 	%rd16, [%r223+-16];
	add.s64 	%rd18, %rd16, %rd17;
	ld.u32 	%r117, [%rd18];
	st.shared.u32 	[%r222+-512], %r117;
$L__BB0_16:
	ld.shared.u32 	%r118, [%r224+-4];
	setp.ge.s32 	%p10, %r2, %r118;
	@%p10 bra 	$L__BB0_18;
	ld.shared.u64 	%rd19, [%r223+-8];
	add.s64 	%rd21, %rd19, %rd17;
	ld.u32 	%r119, [%rd21];
	st.shared.u32 	[%r222+-256], %r119;
$L__BB0_18:
	ld.shared.u32 	%r120, [%r224];
	setp.ge.s32 	%p11, %r2, %r120;
	@%p11 bra 	$L__BB0_20;
	ld.shared.u64 	%rd22, [%r223];
	add.s64 	%rd24, %rd22, %rd17;
	ld.u32 	%r121, [%rd24];
	st.shared.u32 	[%r222], %r121;
$L__BB0_20:
	ld.shared.u32 	%r122, [%r224+4];
	setp.ge.s32 	%p12, %r2, %r122;
	@%p12 bra 	$L__BB0_22;
	ld.shared.u64 	%rd25, [%r223+8];
	add.s64 	%rd27, %rd25, %rd17;
	ld.u32 	%r123, [%rd27];
	st.shared.u32 	[%r222+256], %r123;
$L__BB0_22:
	add.s32 	%r225, %r225, 4;
	add.s32 	%r224, %r224, 16;
	add.s32 	%r223, %r223, 32;
	add.s32 	%r222, %r222, 1024;
	setp.ne.s32 	%p13, %r225, 0;
	@%p13 bra 	$L__BB0_14;
$L__BB0_23:
	setp.eq.s32 	%p14, %r13, 0;
	@%p14 bra 	$L__BB0_28;
	shl.b32 	%r124, %r226, 8;
	add.s32 	%r126, %r124, %r90;
	mov.u32 	%r127, _ZZ17devTrianglesCountPiS_iiS_E7sh_cols;
	add.s32 	%r230, %r127, %r126;
	shl.b32 	%r128, %r226, 3;
	mov.u32 	%r129, _ZZ17devTrianglesCountPiS_iiS_E6sh_ptr;
	add.s32 	%r229, %r129, %r128;
	shl.b32 	%r130, %r226, 2;
	add.s32 	%r228, %r101, %r130;
	neg.s32 	%r227, %r13;
	mul.wide.u32 	%rd29, %r2, 4;
$L__BB0_25:
	.pragma "nounroll";
	ld.shared.u32 	%r132, [%r228];
	setp.ge.s32 	%p15, %r2, %r132;
	@%p15 bra 	$L__BB0_27;
	ld.shared.u64 	%rd28, [%r229];
	add.s64 	%rd30, %rd28, %rd29;
	ld.u32 	%r133, [%rd30];
	st.shared.u32 	[%r230], %r133;
$L__BB0_27:
	add.s32 	%r230, %r230, 256;
	add.s32 	%r229, %r229, 8;
	add.s32 	%r228, %r228, 4;
	add.s32 	%r227, %r227, 1;
	setp.ne.s32 	%p16, %r227, 0;
	@%p16 bra 	$L__BB0_25;
$L__BB0_28:
	bar.sync 	0;
	ld.shared.u32 	%r38, [_ZZ17devTrianglesCountPiS_iiS_E3len];
	setp.ge.s32 	%p17, %r2, %r38;
	@%p17 bra 	$L__BB0_33;
	ld.shared.u32 	%r39, [%r8];
	mov.u32 	%r136, _ZZ17devTrianglesCountPiS_iiS_E7sh_cols;
	add.s32 	%r137, %r136, %r90;
	mad.lo.s32 	%r40, %r2, 252, %r137;
	mov.b32 	%r234, 0;
	mov.u32 	%r232, %r234;
	mov.u32 	%r233, %r234;
$L__BB0_30:
	setp.eq.s32 	%p18, %r232, %r39;
	@%p18 bra 	$L__BB0_32;
	shl.b32 	%r138, %r233, 2;
	add.s32 	%r140, %r97, %r138;
	ld.shared.u32 	%r141, [%r140];
	shl.b32 	%r142, %r232, 2;
	add.s32 	%r143, %r40, %r142;
	ld.shared.u32 	%r144, [%r143];
	setp.eq.s32 	%p19, %r141, %r144;
	selp.u32 	%r145, 1, 0, %p19;
	setp.gt.s32 	%p20, %r141, %r144;
	selp.u32 	%r146, 1, 0, %p20;
	setp.lt.s32 	%p21, %r141, %r144;
	selp.u32 	%r147, 1, 0, %p21;
	add.s32 	%r148, %r233, %r145;
	add.s32 	%r233, %r148, %r147;
	add.s32 	%r149, %r232, %r145;
	add.s32 	%r232, %r149, %r146;
	add.s32 	%r234, %r234, %r145;
	setp.ne.s32 	%p22, %r233, %r38;
	@%p22 bra 	$L__BB0_30;
$L__BB0_32:
	st.shared.u32 	[%r3], %r234;
$L__BB0_33:
	setp.ne.s32 	%p23, %r2, 0;
	bar.sync 	0;
	@%p23 bra 	$L__BB0_48;
	ld.shared.u32 	%r48, [_ZZ17devTrianglesCountPiS_iiS_E3len];
	setp.lt.s32 	%p24, %r48, 1;
	mov.b32 	%r250, 0;
	@%p24 bra 	$L__BB0_47;
	and.b32  	%r49, %r48, 15;
	setp.lt.u32 	%p25, %r48, 16;
	mov.b32 	%r242, 0;
	mov.u32 	%r250, %r242;
	@%p25 bra 	$L__BB0_38;
	and.b32  	%r242, %r48, 2147483632;
	add.s32 	%r235, %r91, 32;
	neg.s32 	%r236, %r242;
	mov.b32 	%r250, 0;
$L__BB0_37:
	.pragma "nounroll";
	ld.shared.u32 	%r156, [%r235+-32];
	add.s32 	%r157, %r156, %r250;
	ld.shared.u32 	%r158, [%r235+-28];
	add.s32 	%r159, %r158, %r157;
	ld.shared.u32 	%r160, [%r235+-24];
	add.s32 	%r161, %r160, %r159;
	ld.shared.u32 	%r162, [%r235+-20];
	add.s32 	%r163, %r162, %r161;
	ld.shared.u32 	%r164, [%r235+-16];
	add.s32 	%r165, %r164, %r163;
	ld.shared.u32 	%r166, [%r235+-12];
	add.s32 	%r167, %r166, %r165;
	ld.shared.u32 	%r168, [%r235+-8];
	add.s32 	%r169, %r168, %r167;
	ld.shared.u32 	%r170, [%r235+-4];
	add.s32 	%r171, %r170, %r169;
	ld.shared.u32 	%r172, [%r235];
	add.s32 	%r173, %r172, %r171;
	ld.shared.u32 	%r174, [%r235+4];
	add.s32 	%r175, %r174, %r173;
	ld.shared.u32 	%r176, [%r235+8];
	add.s32 	%r177, %r176, %r175;
	ld.shared.u32 	%r178, [%r235+12];
	add.s32 	%r179, %r178, %r177;
	ld.shared.u32 	%r180, [%r235+16];
	add.s32 	%r181, %r180, %r179;
	ld.shared.u32 	%r182, [%r235+20];
	add.s32 	%r183, %r182, %r181;
	ld.shared.u32 	%r184, [%r235+24];
	add.s32 	%r185, %r184, %r183;
	ld.shared.u32 	%r186, [%r235+28];
	add.s32 	%r250, %r186, %r185;
	add.s32 	%r236, %r236, 16;
	add.s32 	%r235, %r235, 64;
	setp.ne.s32 	%p26, %r236, 0;
	@%p26 bra 	$L__BB0_37;
$L__BB0_38:
	setp.eq.s32 	%p27, %r49, 0;
	@%p27 bra 	$L__BB0_47;
	and.b32  	%r61, %r48, 7;
	setp.lt.u32 	%p28, %r49, 8;
	@%p28 bra 	$L__BB0_41;
	shl.b32 	%r188, %r242, 2;
	add.s32 	%r190, %r91, %r188;
	ld.shared.u32 	%r191, [%r190];
	add.s32 	%r192, %r191, %r250;
	ld.shared.u32 	%r193, [%r190+4];
	add.s32 	%r194, %r193, %r192;
	ld.shared.u32 	%r195, [%r190+8];
	add.s32 	%r196, %r195, %r194;
	ld.shared.u32 	%r197, [%r190+12];
	add.s32 	%r198, %r197, %r196;
	ld.shared.u32 	%r199, [%r190+16];
	add.s32 	%r200, %r199, %r198;
	ld.shared.u32 	%r201, [%r190+20];
	add.s32 	%r202, %r201, %r200;
	ld.shared.u32 	%r203, [%r190+24];
	add.s32 	%r204, %r203, %r202;
	ld.shared.u32 	%r205, [%r190+28];
	add.s32 	%r250, %r205, %r204;
	add.s32 	%r242, %r242, 8;
$L__BB0_41:
	setp.eq.s32 	%p29, %r61, 0;
	@%p29 bra 	$L__BB0_47;
	and.b32  	%r67, %r48, 3;
	setp.lt.u32 	%p30, %r61, 4;
	@%p30 bra 	$L__BB0_44;
	shl.b32 	%r207, %r242, 2;
	add.s32 	%r209, %r91, %r207;
	ld.shared.u32 	%r210, [%r209];
	add.s32 	%r211, %r210, %r250;
	ld.shared.u32 	%r212, [%r209+4];
	add.s32 	%r213, %r212, %r211;
	ld.shared.u32 	%r214, [%r209+8];
	add.s32 	%r215, %r214, %r213;
	ld.shared.u32 	%r216, [%r209+12];
	add.s32 	%r250, %r216, %r215;
	add.s32 	%r242, %r242, 4;
$L__BB0_44:
	setp.eq.s32 	%p31, %r67, 0;
	@%p31 bra 	$L__BB0_47;
	shl.b32 	%r217, %r242, 2;
	add.s32 	%r248, %r91, %r217;
	neg.s32 	%r247, %r67;
$L__BB0_46:
	.pragma "nounroll";
	ld.shared.u32 	%r219, [%r248];
	add.s32 	%r250, %r219, %r250;
	add.s32 	%r248, %r248, 4;
	add.s32 	%r247, %r247, 1;
	setp.ne.s32 	%p32, %r247, 0;
	@%p32 bra 	$L__BB0_46;
$L__BB0_47:
	cvta.to.global.u64 	%rd31, %rd5;
	mul.wide.s32 	%rd32, %r1, 4;
	add.s64 	%rd33, %rd31, %rd32;
	st.global.u32 	[%rd33], %r250;
$L__BB0_48:
	bar.sync 	0;
$L__BB0_49:
	ret;

}


// ===== COMPILED SASS (sm_100) =====

	.target	sm_100

	.elftype	@"ET_EXEC"


//--------------------- .note.nv.tkinfo           --------------------------
	.section	.note.nv.tkinfo,"",@"SHT_NOTE"
	.sectionflags	@"SHF_NOTE_NV_TKINFO"
	.tkinfo
        /*0018*/ 	.word	0x00000002
        /*0030*/ 	.string	""
        /*0030*/ 	.string	"ptxas"
        /*0030*/ 	.string	"Cuda compilation tools, release 13.0, V13.0.88"
        /*0030*/ 	.string	"Build cuda_13.0.r13.0/compiler.36424714_0"
        /*0030*/ 	.string	"-arch sm_100 -m 64 "



//--------------------- .note.nv.cuinfo           --------------------------
	.section	.note.nv.cuinfo,"",@"SHT_NOTE"
	.sectionflags	@"SHF_NOTE_NV_CUINFO"
        /*0018*/ 	.short	0x0002
        /*001a*/ 	.short	0x0064
        /*001c*/ 	.short	0x0082
	.zero		2


//--------------------- .nv.info                  --------------------------
	.section	.nv.info,"",@"SHT_CUDA_INFO"
	.align	4


	//----- nvinfo : EIATTR_REGCOUNT
	.align		4
        /*0000*/ 	.byte	0x04, 0x2f
        /*0002*/ 	.short	(.L_1 - .L_0)
	.align		4
.L_0:
        /*0004*/ 	.word	index@(_Z17devTrianglesCountPiS_iiS_)
        /*0008*/ 	.word	0x00000019


	//----- nvinfo : EIATTR_FRAME_SIZE
	.align		4
.L_1:
        /*000c*/ 	.byte	0x04, 0x11
        /*000e*/ 	.short	(.L_3 - .L_2)
	.align		4
.L_2:
        /*0010*/ 	.word	index@(_Z17devTrianglesCountPiS_iiS_)
        /*0014*/ 	.word	0x00000000


	//----- nvinfo : EIATTR_MIN_STACK_SIZE
	.align		4
.L_3:
        /*0018*/ 	.byte	0x04, 0x12
        /*001a*/ 	.short	(.L_5 - .L_4)
	.align		4
.L_4:
        /*001c*/ 	.word	index@(_Z17devTrianglesCountPiS_iiS_)
        /*0020*/ 	.word	0x00000000
.L_5:


//--------------------- .nv.compat                --------------------------
	.section	.nv.compat,"",@"SHT_CUDA_COMPAT_INFO"
	.align	4
        /*0000*/ 	.byte	0x02, 0x09, 0x00, 0x00, 0x02, 0x02, 0x01, 0x00, 0x02, 0x05, 0x05, 0x00, 0x03, 0x07, 0x01, 0x01
        /*0010*/ 	.byte	0x02, 0x03, 0x00, 0x00, 0x02, 0x06, 0x01, 0x00, 0x04, 0x0b, 0x08, 0x00, 0x09, 0x00, 0x00, 0x00
        /*0020*/ 	.byte	0x00, 0x00, 0x00, 0x00


//--------------------- .nv.info._Z17devTrianglesCountPiS_iiS_ --------------------------
	.section	.nv.info._Z17devTrianglesCountPiS_iiS_,"",@"SHT_CUDA_INFO"
	.sectionflags	@""
	.align	4


	//----- nvinfo : EIATTR_CUDA_API_VERSION
	.align		4
        /*0000*/ 	.byte	0x04, 0x37
        /*0002*/ 	.short	(.L_7 - .L_6)
.L_6:
        /*0004*/ 	.word	0x00000082


	//----- nvinfo : EIATTR_KPARAM_INFO
	.align		4
.L_7:
        /*0008*/ 	.byte	0x04, 0x17
        /*000a*/ 	.short	(.L_9 - .L_8)
.L_8:
        /*000c*/ 	.word	0x00000000
        /*0010*/ 	.short	0x0004
        /*0012*/ 	.short	0x0018
        /*0014*/ 	.byte	0x00, 0xf5, 0x21, 0x00


	//----- nvinfo : EIATTR_KPARAM_INFO
	.align		4
.L_9:
        /*0018*/ 	.byte	0x04, 0x17
        /*001a*/ 	.short	(.L_11 - .L_10)
.L_10:
        /*001c*/ 	.word	0x00000000
        /*0020*/ 	.short	0x0003
        /*0022*/ 	.short	0x0014
        /*0024*/ 	.byte	0x00, 0xf0, 0x11, 0x00


	//----- nvinfo : EIATTR_KPARAM_INFO
	.align		4
.L_11:
        /*0028*/ 	.byte	0x04, 0x17
        /*002a*/ 	.short	(.L_13 - .L_12)
.L_12:
        /*002c*/ 	.word	0x00000000
        /*0030*/ 	.short	0x0002
        /*0032*/ 	.short	0x0010
        /*0034*/ 	.byte	0x00, 0xf0, 0x11, 0x00


	//----- nvinfo : EIATTR_KPARAM_INFO
	.align		4
.L_13:
        /*0038*/ 	.byte	0x04, 0x17
        /*003a*/ 	.short	(.L_15 - .L_14)
.L_14:
        /*003c*/ 	.word	0x00000000
        /*0040*/ 	.short	0x0001
        /*0042*/ 	.short	0x0008
        /*0044*/ 	.byte	0x00, 0xf5, 0x21, 0x00


	//----- nvinfo : EIATTR_KPARAM_INFO
	.align		4
.L_15:
        /*0048*/ 	.byte	0x04, 0x17
        /*004a*/ 	.short	(.L_17 - .L_16)
.L_16:
        /*004c*/ 	.word	0x00000000
        /*0050*/ 	.short	0x0000
        /*0052*/ 	.short	0x0000
        /*0054*/ 	.byte	0x00, 0xf5, 0x21, 0x00


	//----- nvinfo : EIATTR_SPARSE_MMA_MASK
	.align		4
.L_17:
        /*0058*/ 	.byte	0x03, 0x50
        /*005a*/ 	.short	0x0000


	//----- nvinfo : EIATTR_MAXREG_COUNT
	.align		4
        /*005c*/ 	.byte	0x03, 0x1b
        /*005e*/ 	.short	0x00ff


	//----- nvinfo : EIATTR_NUM_BARRIERS
	.align		4
        /*0060*/ 	.byte	0x02, 0x4c
        /*0062*/ 	.byte	0x01
	.zero		1


	//----- nvinfo : EIATTR_MERCURY_ISA_VERSION
	.align		4
        /*0064*/ 	.byte	0x03, 0x5f
        /*0066*/ 	.short	0x0101


	//----- nvinfo : EIATTR_VRC_CTA_INIT_COUNT
	.align		4
        /*0068*/ 	.byte	0x02, 0x4a
	.zero		1
	.zero		1


	//----- nvinfo : EIATTR_EXIT_INSTR_OFFSETS
	.align		4
        /*006c*/ 	.byte	0x04, 0x1c
        /*006e*/ 	.short	(.L_19 - .L_18)


	//   ....[0]....
.L_18:
        /*0070*/ 	.word	0x000000a0


	//   ....[1]....
        /*0074*/ 	.word	0x00001f00


	//----- nvinfo : EIATTR_CRS_STACK_SIZE
	.align		4
.L_19:
        /*0078*/ 	.byte	0x04, 0x1e
        /*007a*/ 	.short	(.L_21 - .L_20)
.L_20:
        /*007c*/ 	.word	0x00000000


	//----- nvinfo : EIATTR_CBANK_PARAM_SIZE
	.align		4
.L_21:
        /*0080*/ 	.byte	0x03, 0x19
        /*0082*/ 	.short	0x0020


	//----- nvinfo : EIATTR_PARAM_CBANK
	.align		4
        /*0084*/ 	.byte	0x04, 0x0a
        /*0086*/ 	.short	(.L_23 - .L_22)
	.align		4
.L_22:
        /*0088*/ 	.word	index@(.nv.constant0._Z17devTrianglesCountPiS_iiS_)
        /*008c*/ 	.short	0x0380
        /*008e*/ 	.short	0x0020


	//----- nvinfo : EIATTR_SW_WAR
	.align		4
.L_23:
        /*0090*/ 	.byte	0x04, 0x36
        /*0092*/ 	.short	(.L_25 - .L_24)
.L_24:
        /*0094*/ 	.word	0x00000008
.L_25:


//--------------------- .nv.callgraph             --------------------------
	.section	.nv.callgraph,"",@"SHT_CUDA_CALLGRAPH"
	.align	4
	.sectionentsize	8
	.align		4
        /*0000*/ 	.word	0x00000000
	.align		4
        /*0004*/ 	.word	0xffffffff
	.align		4
        /*0008*/ 	.word	0x00000000
	.align		4
        /*000c*/ 	.word	0xfffffffe
	.align		4
        /*0010*/ 	.word	0x00000000
	.align		4
        /*0014*/ 	.word	0xfffffffd
	.align		4
        /*0018*/ 	.word	0x00000000
	.align		4
        /*001c*/ 	.word	0xfffffffc


//--------------------- .text._Z17devTrianglesCountPiS_iiS_ --------------------------
	.section	.text._Z17devTrianglesCountPiS_iiS_,"ax",@progbits
	.align	128
        .global         _Z17devTrianglesCountPiS_iiS_
        .type           _Z17devTrianglesCountPiS_iiS_,@function
        .size           _Z17devTrianglesCountPiS_iiS_,(.L_x_70 - _Z17devTrianglesCountPiS_iiS_)
        .other          _Z17devTrianglesCountPiS_iiS_,@"STO_CUDA_ENTRY STV_DEFAULT"
_Z17devTrianglesCountPiS_iiS_:
.text._Z17devTrianglesCountPiS_iiS_:
[----:B------:R-:W-:Y:S01]  /*0000*/  LDC R1, c[0x0][0x37c] ;  /* 0x0000df00ff017b82 */ /* 0x000fe20000000800 */
[----:B------:R-:W0:Y:S07]  /*0010*/  S2R R3, SR_CTAID.Z ;  /* 0x0000000000037919 */ /* 0x000e2e0000002700 */
[----:B------:R-:W-:Y:S01]  /*0020*/  S2UR UR4, SR_CTAID.X ;  /* 0x00000000000479c3 */ /* 0x000fe20000002500 */
[----:B------:R-:W1:Y:S01]  /*0030*/  LDCU UR5, c[0x0][0x374] ;  /* 0x00006e80ff0577ac */ /* 0x000e620008000800 */
[----:B------:R-:W2:Y:S06]  /*0040*/  LDCU UR7, c[0x0][0x394] ;  /* 0x00007280ff0777ac */ /* 0x000eac0008000800 */
[----:B------:R-:W1:Y:S08]  /*0050*/  S2UR UR6, SR_CTAID.Y ;  /* 0x00000000000679c3 */ /* 0x000e700000002600 */
[----:B------:R-:W0:Y:S01]  /*0060*/  LDC R0, c[0x0][0x378] ;  /* 0x0000de00ff007b82 */ /* 0x000e220000000800 */
[----:B-1----:R-:W-:-:S06]  /*0070*/  UIMAD UR4, UR4, UR5, UR6 ;  /* 0x00000005040472a4 */ /* 0x002fcc000f8e0206 */
[----:B0-----:R-:W-:-:S05]  /*0080*/  IMAD R0, R0, UR4, R3 ;  /* 0x0000000400007c24 */ /* 0x001fca000f8e0203 */
[----:B--2---:R-:W-:-:S13]  /*0090*/  ISETP.GE.AND P0, PT, R0, UR7, PT ;  /* 0x0000000700007c0c */ /* 0x004fda000bf06270 */
[----:B------:R-:W-:Y:S05]  /*00a0*/  @P0 EXIT ;  /* 0x000000000000094d */ /* 0x000fea0003800000 */
[----:B------:R-:W0:Y:S01]  /*00b0*/  S2R R2, SR_TID.X ;  /* 0x0000000000027919 */ /* 0x000e220000002100 */
[----:B------:R-:W1:Y:S01]  /*00c0*/  S2UR UR10, SR_CgaCtaId ;  /* 0x00000000000a79c3 */ /* 0x000e620000008800 */
[----:B------:R-:W-:Y:S01]  /*00d0*/  UMOV UR4, 0x400 ;  /* 0x0000040000047882 */ /* 0x000fe20000000000 */
[----:B------:R-:W2:Y:S01]  /*00e0*/  LDCU UR8, c[0x0][0x390] ;  /* 0x00007200ff0877ac */ /* 0x000ea20008000800 */
[----:B------:R-:W-:Y:S01]  /*00f0*/  BSSY.RECONVERGENT B0, `(.L_x_0) ;  /* 0x0000019000007945 */ /* 0x000fe20003800200 */
[----:B------:R-:W-:Y:S01]  /*0100*/  UIADD3 UR5, UPT, UPT, UR4, 0x4410, URZ ;  /* 0x0000441004057890 */ /* 0x000fe2000fffe0ff */
[----:B------:R-:W3:Y:S01]  /*0110*/  LDCU.64 UR12, c[0x0][0x358] ;  /* 0x00006b00ff0c77ac */ /* 0x000ee20008000a00 */
[----:B------:R-:W-:Y:S01]  /*0120*/  UIADD3 UR6, UPT, UPT, UR7, -0x1, URZ ;  /* 0xffffffff07067890 */ /* 0x000fe2000fffe0ff */
[----:B--2---:R-:W-:Y:S01]  /*0130*/  IMAD.U32 R4, RZ, RZ, UR8 ;  /* 0x00000008ff047e24 */ /* 0x004fe2000f8e00ff */
[----:B-1----:R-:W-:Y:S02]  /*0140*/  ULEA UR5, UR10, UR5, 0x18 ;  /* 0x000000050a057291 */ /* 0x002fe4000f8ec0ff */
[----:B------:R-:W-:Y:S01]  /*0150*/  ULEA UR11, UR10, UR4, 0x18 ;  /* 0x000000040a0b7291 */ /* 0x000fe2000f8ec0ff */
[C---:B0-----:R-:W-:Y:S01]  /*0160*/  ISETP.NE.AND P0, PT, R2.reuse, RZ, PT ;  /* 0x000000ff0200720c */ /* 0x041fe20003f05270 */
[----:B------:R-:W-:-:S05]  /*0170*/  IMAD.SHL.U32 R3, R2, 0x4, RZ ;  /* 0x0000000402037824 */ /* 0x000fca00078e00ff */
[----:B------:R0:W-:Y:S01]  /*0180*/  STS [R3+UR5], RZ ;  /* 0x000000ff03007988 */ /* 0x0001e20008000805 */
[----:B------:R-:W-:Y:S06]  /*0190*/  BAR.SYNC.DEFER_BLOCKING 0x0 ;  /* 0x0000000000007b1d */ /* 0x000fec0000010000 */
[----:B---3--:R-:W-:Y:S05]  /*01a0*/  @P0 BRA `(.L_x_1) ;  /* 0x0000000000340947 */ /* 0x008fea0003800000 */
[----:B------:R-:W1:Y:S01]  /*01b0*/  LDC.64 R6, c[0x0][0x388] ;  /* 0x0000e200ff067b82 */ /* 0x000e620000000a00 */
[----:B------:R-:W-:Y:S01]  /*01c0*/  ISETP.NE.AND P0, PT, R0, UR6, PT ;  /* 0x0000000600007c0c */ /* 0x000fe2000bf05270 */
[----:B------:R-:W-:-:S06]  /*01d0*/  IMAD.U32 R10, RZ, RZ, UR8 ;  /* 0x00000008ff0a7e24 */ /* 0x000fcc000f8e00ff */
[----:B------:R-:W2:Y:S01]  /*01e0*/  LDC.64 R8, c[0x0][0x380] ;  /* 0x0000e000ff087b82 */ /* 0x000ea20000000a00 */
[----:B-1----:R-:W-:-:S05]  /*01f0*/  IMAD.WIDE R6, R0, 0x4, R6 ;  /* 0x0000000400067825 */ /* 0x002fca00078e0206 */
[----:B------:R-:W3:Y:S04]  /*0200*/  @P0 LDG.E R10, desc[UR12][R6.64+0x4] ;  /* 0x0000040c060a0981 */ /* 0x000ee8000c1e1900 */
[----:B------:R-:W3:Y:S01]  /*0210*/  LDG.E R5, desc[UR12][R6.64] ;  /* 0x0000000c06057981 */ /* 0x000ee2000c1e1900 */
[----:B------:R-:W-:Y:S01]  /*0220*/  ULEA UR7, UR10, UR4, 0x18 ;  /* 0x000000040a077291 */ /* 0x000fe2000f8ec0ff */
[----:B---3--:R-:W-:-:S08]  /*0230*/  IMAD.IADD R10, R10, 0x1, -R5 ;  /* 0x000000010a0a7824 */ /* 0x008fd000078e0a05 */
[----:B------:R1:W-:Y:S01]  /*0240*/  STS [UR7], R5 ;  /* 0x00000005ff007988 */ /* 0x0003e20008000807 */
[----:B--2---:R-:W-:-:S03]  /*0250*/  IMAD.WIDE R8, R5, 0x4, R8 ;  /* 0x0000000405087825 */ /* 0x004fc600078e0208 */
[----:B------:R1:W-:Y:S04]  /*0260*/  STS [UR7+0x4], R10 ;  /* 0x0000040aff007988 */ /* 0x0003e80008000807 */
[----:B------:R1:W-:Y:S02]  /*0270*/  STS.64 [UR7+0x8], R8 ;  /* 0x00000808ff007988 */ /* 0x0003e40008000a07 */
.L_x_1:
[----:B------:R-:W-:Y:S05]  /*0280*/  BSYNC.RECONVERGENT B0 ;  /* 0x0000000000007941 */ /* 0x000fea0003800200 */
.L_x_0:
[----:B------:R-:W-:Y:S06]  /*0290*/  BAR.SYNC.DEFER_BLOCKING 0x0 ;  /* 0x0000000000007b1d */ /* 0x000fec0000010000 */
[----:B-1----:R-:W1:Y:S02]  /*02a0*/  LDS R5, [UR11+0x4] ;  /* 0x0000040bff057984 */ /* 0x002e640008000800 */
[----:B-1----:R-:W-:-:S13]  /*02b0*/  ISETP.GE.AND P0, PT, R2, R5, PT ;  /* 0x000000050200720c */ /* 0x002fda0003f06270 */
[----:B------:R-:W1:Y:S02]  /*02c0*/  @!P0 LDS.64 R6, [UR11+0x8] ;  /* 0x0000080bff068984 */ /* 0x000e640008000a00 */
[----:B-1----:R-:W-:-:S06]  /*02d0*/  @!P0 IMAD.WIDE.U32 R6, R2, 0x4, R6 ;  /* 0x0000000402068825 */ /* 0x002fcc00078e0006 */
[----:B------:R-:W2:Y:S01]  /*02e0*/  @!P0 LD.E R6, desc[UR12][R6.64] ;  /* 0x0000000c06068980 */ /* 0x000ea2000c101900 */
[----:B------:R-:W-:Y:S01]  /*02f0*/  UIADD3 UR7, UPT, UPT, UR4, 0x10, URZ ;  /* 0x0000001004077890 */ /* 0x000fe2000fffe0ff */
[----:B------:R-:W-:Y:S01]  /*0300*/  BSSY.RECONVERGENT B0, `(.L_x_2) ;  /* 0x0000017000007945 */ /* 0x000fe20003800200 */
[----:B------:R-:W-:Y:S02]  /*0310*/  UIADD3 UR8, UPT, UPT, UR4, 0x110, URZ ;  /* 0x0000011004087890 */ /* 0x000fe4000fffe0ff */
[----:B------:R-:W-:Y:S02]  /*0320*/  ULEA UR7, UR10, UR7, 0x18 ;  /* 0x000000070a077291 */ /* 0x000fe4000f8ec0ff */
[----:B------:R-:W-:-:S07]  /*0330*/  ULEA UR8, UR10, UR8, 0x18 ;  /* 0x000000080a087291 */ /* 0x000fce000f8ec0ff */
[----:B--2---:R-:W-:Y:S01]  /*0340*/  @!P0 STS [R3+UR7], R6 ;  /* 0x0000000603008988 */ /* 0x004fe20008000807 */
[----:B------:R-:W-:Y:S06]  /*0350*/  BAR.SYNC.DEFER_BLOCKING 0x0 ;  /* 0x0000000000007b1d */ /* 0x000fec0000010000 */
[----:B------:R-:W1:Y:S02]  /*0360*/  LDS R5, [UR11+0x4] ;  /* 0x0000040bff057984 */ /* 0x000e640008000800 */
[----:B-1----:R-:W-:-:S13]  /*0370*/  ISETP.GE.AND P0, PT, R2, R5, PT ;  /* 0x000000050200720c */ /* 0x002fda0003f06270 */
[----:B------:R-:W-:Y:S05]  /*0380*/  @P0 BRA `(.L_x_3) ;  /* 0x0000000000380947 */ /* 0x000fea0003800000 */
[----:B------:R-:W1:Y:S01]  /*0390*/  LDS R5, [R3+UR7] ;  /* 0x0000000703057984 */ /* 0x000e620008000800 */
[----:B------:R-:W2:Y:S08]  /*03a0*/  LDC.64 R6, c[0x0][0x388] ;  /* 0x0000e200ff067b82 */ /* 0x000eb00000000a00 */
[----:B------:R-:W3:Y:S01]  /*03b0*/  LDC.64 R8, c[0x0][0x380] ;  /* 0x0000e000ff087b82 */ /* 0x000ee20000000a00 */
[C---:B-1----:R-:W-:Y:S01]  /*03c0*/  ISETP.NE.AND P0, PT, R5.reuse, UR6, PT ;  /* 0x0000000605007c0c */ /* 0x042fe2000bf05270 */
[----:B--2---:R-:W-:-:S05]  /*03d0*/  IMAD.WIDE R6, R5, 0x4, R6 ;  /* 0x0000000405067825 */ /* 0x004fca00078e0206 */
[----:B------:R-:W2:Y:S07]  /*03e0*/  LDG.E R5, desc[UR12][R6.64] ;  /* 0x0000000c06057981 */ /* 0x000eae000c1e1900 */
[----:B------:R-:W2:Y:S01]  /*03f0*/  @P0 LDG.E R4, desc[UR12][R6.64+0x4] ;  /* 0x0000040c06040981 */ /* 0x000ea2000c1e1900 */
[----:B------:R-:W-:-:S04]  /*0400*/  UIADD3 UR9, UPT, UPT, UR4, 0x210, URZ ;  /* 0x0000021004097890 */ /* 0x000fc8000fffe0ff */
[----:B------:R-:W-:-:S06]  /*0410*/  ULEA UR9, UR10, UR9, 0x18 ;  /* 0x000000090a097291 */ /* 0x000fcc000f8ec0ff */
[----:B------:R-:W-:Y:S01]  /*0420*/  LEA R11, R2, UR9, 0x3 ;  /* 0x00000009020b7c11 */ /* 0x000fe2000f8e18ff */
[----:B--2---:R-:W-:Y:S02]  /*0430*/  IMAD.IADD R10, R4, 0x1, -R5 ;  /* 0x00000001040a7824 */ /* 0x004fe400078e0a05 */
[----:B---3--:R-:W-:-:S03]  /*0440*/  IMAD.WIDE R4, R5, 0x4, R8 ;  /* 0x0000000405047825 */ /* 0x008fc600078e0208 */
[----:B------:R1:W-:Y:S04]  /*0450*/  STS [R3+UR8], R10 ;  /* 0x0000000a03007988 */ /* 0x0003e80008000808 */
[----:B------:R1:W-:Y:S02]  /*0460*/  STS.64 [R11], R4 ;  /* 0x000000040b007388 */ /* 0x0003e40000000a00 */
.L_x_3:
[----:B------:R-:W-:Y:S05]  /*0470*/  BSYNC.RECONVERGENT B0 ;  /* 0x0000000000007941 */ /* 0x000fea0003800200 */
.L_x_2:
[----:B------:R-:W-:Y:S06]  /*0480*/  BAR.SYNC.DEFER_BLOCKING 0x0 ;  /* 0x0000000000007b1d */ /* 0x000fec0000010000 */
[----:B-1----:R-:W1:Y:S02]  /*0490*/  LDS R5, [UR11+0x4] ;  /* 0x0000040bff057984 */ /* 0x002e640008000800 */
[----:B-1----:R-:W-:-:S13]  /*04a0*/  ISETP.GE.AND P0, PT, R5, 0x1, PT ;  /* 0x000000010500780c */ /* 0x002fda0003f06270 */
[----:B------:R-:W-:Y:S05]  /*04b0*/  @!P0 BRA `(.L_x_4) ;  /* 0x0000001000d48947 */ /* 0x000fea0003800000 */
[C---:B------:R-:W-:Y:S01]  /*04c0*/  ISETP.GE.U32.AND P0, PT, R5.reuse, 0x4, PT ;  /* 0x000000040500780c */ /* 0x040fe20003f06070 */
[----:B------:R-:W-:Y:S01]  /*04d0*/  IMAD.MOV.U32 R6, RZ, RZ, RZ ;  /* 0x000000ffff067224 */ /* 0x000fe200078e00ff */
[----:B------:R-:W-:-:S11]  /*04e0*/  LOP3.LUT R4, R5, 0x3, RZ, 0xc0, !PT ;  /* 0x0000000305047812 */ /* 0x000fd600078ec0ff */
[----:B------:R-:W-:Y:S05]  /*04f0*/  @!P0 BRA `(.L_x_5) ;  /* 0x0000001000608947 */ /* 0x000fea0003800000 */
[----:B------:R-:W-:Y:S01]  /*0500*/  LOP3.LUT R6, R5, 0x7ffffffc, RZ, 0xc0, !PT ;  /* 0x7ffffffc05067812 */ /* 0x000fe200078ec0ff */
[----:B------:R-:W-:Y:S02]  /*0510*/  UIADD3 UR6, UPT, UPT, UR4, 0x410, URZ ;  /* 0x0000041004067890 */ /* 0x000fe4000fffe0ff */
[----:B------:R-:W-:Y:S02]  /*0520*/  UIADD3 UR4, UPT, UPT, UR4, 0x210, URZ ;  /* 0x0000021004047890 */ /* 0x000fe4000fffe0ff */
[----:B------:R-:W-:Y:S01]  /*0530*/  IMAD.MOV R5, RZ, RZ, -R6 ;  /* 0x000000ffff057224 */ /* 0x000fe200078e0a06 */
[----:B------:R-:W-:Y:S02]  /*0540*/  ULEA UR6, UR10, UR6, 0x18 ;  /* 0x000000060a067291 */ /* 0x000fe4000f8ec0ff */
[----:B------:R-:W-:Y:S02]  /*0550*/  ULEA UR9, UR10, UR4, 0x18 ;  /* 0x000000040a097291 */ /* 0x000fe4000f8ec0ff */
[----:B------:R-:W-:Y:S01]  /*0560*/  ISETP.GE.AND P0, PT, R5, RZ, PT ;  /* 0x000000ff0500720c */ /* 0x000fe20003f06270 */
[----:B------:R-:W-:Y:S01]  /*0570*/  UIADD3 UR4, UPT, UPT, UR8, 0x8, URZ ;  /* 0x0000000808047890 */ /* 0x000fe2000fffe0ff */
[----:B------:R-:W-:Y:S01]  /*0580*/  IMAD.U32 R8, RZ, RZ, UR6 ;  /* 0x00000006ff087e24 */ /* 0x000fe2000f8e00ff */
[----:B------:R-:W-:-:S04]  /*0590*/  UIADD3 UR9, UPT, UPT, UR9, 0x10, URZ ;  /* 0x0000001009097890 */ /* 0x000fc8000fffe0ff */
[----:B------:R-:W-:-:S06]  /*05a0*/  IADD3 R7, PT, PT, R3, 0x200, R8 ;  /* 0x0000020003077810 */ /* 0x000fcc0007ffe008 */
[----:B------:R-:W-:Y:S05]  /*05b0*/  @P0 BRA `(.L_x_6) ;  /* 0x0000000c00940947 */ /* 0x000fea0003800000 */
[----:B------:R-:W-:Y:S01]  /*05c0*/  IMAD.MOV R8, RZ, RZ, -R5 ;  /* 0x000000ffff087224 */ /* 0x000fe200078e0a05 */
[----:B------:R-:W-:-:S04]  /*05d0*/  PLOP3.LUT P0, PT, PT, PT, PT, 0x80, 0x8 ;  /* 0x000000000008781c */ /* 0x000fc80003f0f070 */
[----:B------:R-:W-:-:S13]  /*05e0*/  ISETP.GT.AND P1, PT, R8, 0xc, PT ;  /* 0x0000000c0800780c */ /* 0x000fda0003f24270 */
[----:B------:R-:W-:Y:S05]  /*05f0*/  @!P1 BRA `(.L_x_7) ;  /* 0x0000000800509947 */ /* 0x000fea0003800000 */
[----:B------:R-:W-:-:S13]  /*0600*/  PLOP3.LUT P0, PT, PT, PT, PT, 0x8, 0x80 ;  /* 0x000000000080781c */ /* 0x000fda0003f0e170 */
.L_x_38:
[----:B------:R-:W1:Y:S01]  /*0610*/  LDS R9, [UR4+-0x8] ;  /* 0xfffff804ff097984 */ /* 0x000e620008000800 */
[----:B------:R-:W-:Y:S01]  /*0620*/  BSSY.RECONVERGENT B0, `(.L_x_8) ;  /* 0x0000007000007945 */ /* 0x000fe20003800200 */
[----:B-1----:R-:W-:-:S13]  /*0630*/  ISETP.GE.AND P1, PT, R2, R9, PT ;  /* 0x000000090200720c */ /* 0x002fda0003f26270 */
[----:B------:R-:W-:Y:S05]  /*0640*/  @P1 BRA `(.L_x_9) ;  /* 0x0000000000101947 */ /* 0x000fea0003800000 */
[----:B------:R-:W1:Y:S02]  /*0650*/  LDS.64 R8, [UR9+-0x10] ;  /* 0xfffff009ff087984 */ /* 0x000e640008000a00 */
[----:B-1----:R-:W-:-:S06]  /*0660*/  IMAD.WIDE.U32 R8, R2, 0x4, R8 ;  /* 0x0000000402087825 */ /* 0x002fcc00078e0008 */
[----:B------:R-:W2:Y:S04]  /*0670*/  LD.E R8, desc[UR12][R8.64] ;  /* 0x0000000c08087980 */ /* 0x000ea8000c101900 */
[----:B--2---:R1:W-:Y:S02]  /*0680*/  STS [R7+-0x200], R8 ;  /* 0xfffe000807007388 */ /* 0x0043e40000000800 */
.L_x_9:
[----:B------:R-:W-:Y:S05]  /*0690*/  BSYNC.RECONVERGENT B0 ;  /* 0x0000000000007941 */ /* 0x000fea0003800200 */
.L_x_8:
[----:B------:R-:W2:Y:S01]  /*06a0*/  LDS R9, [UR4+-0x4] ;  /* 0xfffffc04ff097984 */ /* 0x000ea20008000800 */
[----:B------:R-:W-:Y:S01]  /*06b0*/  BSSY.RECONVERGENT B0, `(.L_x_10) ;  /* 0x0000007000007945 */ /* 0x000fe20003800200 */
[----:B--2---:R-:W-:-:S13]  /*06c0*/  ISETP.GE.AND P1, PT, R2, R9, PT ;  /* 0x000000090200720c */ /* 0x004fda0003f26270 */
[----:B------:R-:W-:Y:S05]  /*06d0*/  @P1 BRA `(.L_x_11) ;  /* 0x0000000000101947 */ /* 0x000fea0003800000 */
[----:B-1----:R-:W1:Y:S02]  /*06e0*/  LDS.64 R8, [UR9+-0x8] ;  /* 0xfffff809ff087984 */ /* 0x002e640008000a00 */
[----:B-1----:R-:W-:-:S06]  /*06f0*/  IMAD.WIDE.U32 R8, R2, 0x4, R8 ;  /* 0x0000000402087825 */ /* 0x002fcc00078e0008 */
[----:B------:R-:W2:Y:S04]  /*0700*/  LD.E R8, desc[UR12][R8.64] ;  /* 0x0000000c08087980 */ /* 0x000ea8000c101900 */
[----:B--2---:R2:W-:Y:S02]  /*0710*/  STS [R7+-0x100], R8 ;  /* 0xffff000807007388 */ /* 0x0045e40000000800 */
.L_x_11:
[----:B------:R-:W-:Y:S05]  /*0720*/  BSYNC.RECONVERGENT B0 ;  /* 0x0000000000007941 */ /* 0x000fea0003800200 */
.L_x_10:
[----:B------:R-:W3:Y:S01]  /*0730*/  LDS R9, [UR4] ;  /* 0x00000004ff097984 */ /* 0x000ee20008000800 */
[----:B------:R-:W-:Y:S01]  /*0740*/  BSSY.RECONVERGENT B0, `(.L_x_12) ;  /* 0x0000007000007945 */ /* 0x000fe20003800200 */
[----:B---3--:R-:W-:-:S13]  /*0750*/  ISETP.GE.AND P1, PT, R2, R9, PT ;  /* 0x000000090200720c */ /* 0x008fda0003f26270 */
[----:B------:R-:W-:Y:S05]  /*0760*/  @P1 BRA `(.L_x_13) ;  /* 0x0000000000101947 */ /* 0x000fea0003800000 */
[----:B-12---:R-:W1:Y:S02]  /*0770*/  LDS.64 R8, [UR9] ;  /* 0x00000009ff087984 */ /* 0x006e640008000a00 */
[----:B-1----:R-:W-:-:S06]  /*0780*/  IMAD.WIDE.U32 R8, R2, 0x4, R8 ;  /* 0x0000000402087825 */ /* 0x002fcc00078e0008 */
[----:B------:R-:W2:Y:S04]  /*0790*/  LD.E R8, desc[UR12][R8.64] ;  /* 0x0000000c08087980 */ /* 0x000ea8000c101900 */
[----:B--2---:R3:W-:Y:S02]  /*07a0*/  STS [R7], R8 ;  /* 0x0000000807007388 */ /* 0x0047e40000000800 */
.L_x_13:
[----:B------:R-:W-:Y:S05]  /*07b0*/  BSYNC.RECONVERGENT B0 ;  /* 0x0000000000007941 */ /* 0x000fea0003800200 */
.L_x_12:
[----:B------:R-:W4:Y:S01]  /*07c0*/  LDS R9, [UR4+0x4] ;  /* 0x00000404ff097984 */ /* 0x000f220008000800 */
[----:B------:R-:W-:Y:S01]  /*07d0*/  BSSY.RECONVERGENT B0, `(.L_x_14) ;  /* 0x0000007000007945 */ /* 0x000fe20003800200 */
[----:B----4-:R-:W-:-:S13]  /*07e0*/  ISETP.GE.AND P1, PT, R2, R9, PT ;  /* 0x000000090200720c */ /* 0x010fda0003f26270 */
[----:B------:R-:W-:Y:S05]  /*07f0*/  @P1 BRA `(.L_x_15) ;  /* 0x0000000000101947 */ /* 0x000fea0003800000 */
[----:B-123--:R-:W1:Y:S02]  /*0800*/  LDS.64 R8, [UR9+0x8] ;  /* 0x00000809ff087984 */ /* 0x00ee640008000a00 */
[----:B-1----:R-:W-:-:S06]  /*0810*/  IMAD.WIDE.U32 R8, R2, 0x4, R8 ;  /* 0x0000000402087825 */ /* 0x002fcc00078e0008 */
[----:B------:R-:W2:Y:S04]  /*0820*/  LD.E R8, desc[UR12][R8.64] ;  /* 0x0000000c08087980 */ /* 0x000ea8000c101900 */
[----:B--2---:R4:W-:Y:S02]  /*0830*/  STS [R7+0x100], R8 ;  /* 0x0001000807007388 */ /* 0x0049e40000000800 */
.L_x_15:
[----:B------:R-:W-:Y:S05]  /*0840*/  BSYNC.RECONVERGENT B0 ;  /* 0x0000000000007941 */ /* 0x000fea0003800200 */
.L_x_14:
[----:B------:R-:W5:Y:S01]  /*0850*/  LDS R9, [UR4+0x8] ;  /* 0x00000804ff097984 */ /* 0x000f620008000800 */
[----:B------:R-:W-:Y:S01]  /*0860*/  BSSY.RECONVERGENT B0, `(.L_x_16) ;  /* 0x0000007000007945 */ /* 0x000fe20003800200 */
[----:B-----5:R-:W-:-:S13]  /*0870*/  ISETP.GE.AND P1, PT, R2, R9, PT ;  /* 0x000000090200720c */ /* 0x020fda0003f26270 */
[----:B------:R-:W-:Y:S05]  /*0880*/  @P1 BRA `(.L_x_17) ;  /* 0x0000000000101947 */ /* 0x000fea0003800000 */
[----:B-1234-:R-:W1:Y:S02]  /*0890*/  LDS.64 R8, [UR9+0x10] ;  /* 0x00001009ff087984 */ /* 0x01ee640008000a00 */
[----:B-1----:R-:W-:-:S06]  /*08a0*/  IMAD.WIDE.U32 R8, R2, 0x4, R8 ;  /* 0x0000000402087825 */ /* 0x002fcc00078e0008 */
[----:B------:R-:W2:Y:S04]  /*08b0*/  LD.E R8, desc[UR12][R8.64] ;  /* 0x0000000c08087980 */ /* 0x000ea8000c101900 */
[----:B--2---:R1:W-:Y:S02]  /*08c0*/  STS [R7+0x200], R8 ;  /* 0x0002000807007388 */ /* 0x0043e40000000800 */
.L_x_17:
[----:B------:R-:W-:Y:S05]  /*08d0*/  BSYNC.RECONVERGENT B0 ;  /* 0x0000000000007941 */ /* 0x000fea0003800200 */
.L_x_16:
        /* <DEDUP_REMOVED lines=8> */
.L_x_19:
[----:B------:R-:W-:Y:S05]  /*0960*/  BSYNC.RECONVERGENT B0 ;  /* 0x0000000000007941 */ /* 0x000fea0003800200 */
.L_x_18:
        /* <DEDUP_REMOVED lines=8> */
.L_x_21:
[----:B------:R-:W-:Y:S05]  /*09f0*/  BSYNC.RECONVERGENT B0 ;  /* 0x0000000000007941 */ /* 0x000fea0003800200 */
.L_x_20:
        /* <DEDUP_REMOVED lines=8> */
.L_x_23:
[----:B------:R-:W-:Y:S05]  /*0a80*/  BSYNC.RECONVERGENT B0 ;  /* 0x0000000000007941 */ /* 0x000fea0003800200 */
.L_x_22:
        /* <DEDUP_REMOVED lines=8> */
.L_x_25:
[----:B------:R-:W-:Y:S05]  /*0b10*/  BSYNC.RECONVERGENT B0 ;  /* 0x0000000000007941 */ /* 0x000fea0003800200 */
.L_x_24:
        /* <DEDUP_REMOVED lines=8> */
.L_x_27:
[----:B------:R-:W-:Y:S05]  /*0ba0*/  BSYNC.RECONVERGENT B0 ;  /* 0x0000000000007941 */ /* 0x000fea0003800200 */
.L_x_26:
        /* <DEDUP_REMOVED lines=8> */
.L_x_29:
[----:B------:R-:W-:Y:S05]  /*0c30*/  BSYNC.RECONVERGENT B0 ;  /* 0x0000000000007941 */ /* 0x000fea0003800200 */
.L_x_28:
        /* <DEDUP_REMOVED lines=8> */
.L_x_31:
[----:B------:R-:W-:Y:S05]  /*0cc0*/  BSYNC.RECONVERGENT B0 ;  /* 0x0000000000007941 */ /* 0x000fea0003800200 */
.L_x_30:
        /* <DEDUP_REMOVED lines=8> */
.L_x_33:
[----:B------:R-:W-:Y:S05]  /*0d50*/  BSYNC.RECONVERGENT B0 ;  /* 0x0000000000007941 */ /* 0x000fea0003800200 */
.L_x_32:
        /* <DEDUP_REMOVED lines=8> */
.L_x_35:
[----:B------:R-:W-:Y:S05]  /*0de0*/  BSYNC.RECONVERGENT B0 ;  /* 0x0000000000007941 */ /* 0x000fea0003800200 */
.L_x_34:
        /* <DEDUP_REMOVED lines=8> */
.L_x_37:
[----:B------:R-:W-:Y:S05]  /*0e70*/  BSYNC.RECONVERGENT B0 ;  /* 0x0000000000007941 */ /* 0x000fea0003800200 */
.L_x_36:
[----:B------:R-:W5:Y:S02]  /*0e80*/  LDS R9, [UR4+0x34] ;  /* 0x00003404ff097984 */ /* 0x000f640008000800 */
[----:B-----5:R-:W-:-:S13]  /*0e90*/  ISETP.GE.AND P1, PT, R2, R9, PT ;  /* 0x000000090200720c */ /* 0x020fda0003f26270 */
[----:B-1234-:R-:W1:Y:S02]  /*0ea0*/  @!P1 LDS.64 R8, [UR9+0x68] ;  /* 0x00006809ff089984 */ /* 0x01ee640008000a00 */
[----:B-1----:R-:W-:-:S06]  /*0eb0*/  @!P1 IMAD.WIDE.U32 R8, R2, 0x4, R8 ;  /* 0x0000000402089825 */ /* 0x002fcc00078e0008 */
[----:B------:R-:W2:Y:S01]  /*0ec0*/  @!P1 LD.E R8, desc[UR12][R8.64] ;  /* 0x0000000c08089980 */ /* 0x000ea2000c101900 */
[----:B------:R-:W-:Y:S01]  /*0ed0*/  VIADD R5, R5, 0x10 ;  /* 0x0000001005057836 */ /* 0x000fe20000000000 */
[----:B------:R-:W-:Y:S02]  /*0ee0*/  UIADD3 UR4, UPT, UPT, UR4, 0x40, URZ ;  /* 0x0000004004047890 */ /* 0x000fe4000fffe0ff */
[----:B------:R-:W-:Y:S01]  /*0ef0*/  UIADD3 UR9, UPT, UPT, UR9, 0x80, URZ ;  /* 0x0000008009097890 */ /* 0x000fe2000fffe0ff */
[----:B--2---:R1:W-:Y:S01]  /*0f00*/  @!P1 STS [R7+0xd00], R8 ;  /* 0x000d000807009388 */ /* 0x0043e20000000800 */
[----:B------:R-:W-:Y:S01]  /*0f10*/  ISETP.GE.AND P1, PT, R5, -0xc, PT ;  /* 0xfffffff40500780c */ /* 0x000fe20003f26270 */
[----:B-1----:R-:W-:-:S12]  /*0f20*/  VIADD R7, R7, 0x1000 ;  /* 0x0000100007077836 */ /* 0x002fd80000000000 */
[----:B------:R-:W-:Y:S05]  /*0f30*/  @!P1 BRA `(.L_x_38) ;  /* 0xfffffff400b49947 */ /* 0x000fea000383ffff */
.L_x_7:
[----:B------:R-:W-:-:S05]  /*0f40*/  IMAD.MOV R8, RZ, RZ, -R5 ;  /* 0x000000ffff087224 */ /* 0x000fca00078e0a05 */
[----:B------:R-:W-:-:S13]  /*0f50*/  ISETP.GT.AND P1, PT, R8, 0x4, PT ;  /* 0x000000040800780c */ /* 0x000fda0003f24270 */
[----:B------:R-:W-:Y:S05]  /*0f60*/  @!P1 BRA `(.L_x_39) ;  /* 0x0000000400209947 */ /* 0x000fea0003800000 */
        /* <DEDUP_REMOVED lines=8> */
.L_x_41:
[----:B------:R-:W-:Y:S05]  /*0ff0*/  BSYNC.RECONVERGENT B0 ;  /* 0x0000000000007941 */ /* 0x000fea0003800200 */
.L_x_40:
        /* <DEDUP_REMOVED lines=8> */
.L_x_43:
[----:B------:R-:W-:Y:S05]  /*1080*/  BSYNC.RECONVERGENT B0 ;  /* 0x0000000000007941 */ /* 0x000fea0003800200 */
.L_x_42:
        /* <DEDUP_REMOVED lines=8> */
.L_x_45:
[----:B------:R-:W-:Y:S05]  /*1110*/  BSYNC.RECONVERGENT B0 ;  /* 0x0000000000007941 */ /* 0x000fea0003800200 */
.L_x_44:
[----:B------:R-:W4:Y:S02]  /*1120*/  LDS R9, [UR4+0x4] ;  /* 0x00000404ff097984 */ /* 0x000f240008000800 */
[----:B----4-:R-:W-:-:S13]  /*1130*/  ISETP.GE.AND P0, PT, R2, R9, PT ;  /* 0x000000090200720c */ /* 0x010fda0003f06270 */
[----:B-123--:R-:W1:Y:S02]  /*1140*/  @!P0 LDS.64 R8, [UR9+0x8] ;  /* 0x00000809ff088984 */ /* 0x00ee640008000a00 */
[----:B-1----:R-:W-:-:S06]  /*1150*/  @!P0 IMAD.WIDE.U32 R8, R2, 0x4, R8 ;  /* 0x0000000402088825 */ /* 0x002fcc00078e0008 */
[----:B------:R-:W2:Y:S04]  /*1160*/  @!P0 LD.E R8, desc[UR12][R8.64] ;  /* 0x0000000c08088980 */ /* 0x000ea8000c101900 */
[----:B--2---:R-:W-:Y:S04]  /*1170*/  @!P0 STS [R7+0x100], R8 ;  /* 0x0001000807008388 */ /* 0x004fe80000000800 */
[----:B------:R-:W1:Y:S02]  /*1180*/  LDS R11, [UR4+0x8] ;  /* 0x00000804ff0b7984 */ /* 0x000e640008000800 */
[----:B-1----:R-:W-:-:S13]  /*1190*/  ISETP.GE.AND P0, PT, R2, R11, PT ;  /* 0x0000000b0200720c */ /* 0x002fda0003f06270 */
[----:B------:R-:W1:Y:S02]  /*11a0*/  @!P0 LDS.64 R10, [UR9+0x10] ;  /* 0x00001009ff0a8984 */ /* 0x000e640008000a00 */
[----:B-1----:R-:W-:-:S06]  /*11b0*/  @!P0 IMAD.WIDE.U32 R10, R2, 0x4, R10 ;  /* 0x00000004020a8825 */ /* 0x002fcc00078e000a */
[----:B------:R-:W2:Y:S01]  /*11c0*/  @!P0 LD.E R10, desc[UR12][R10.64] ;  /* 0x0000000c0a0a8980 */ /* 0x000ea2000c101900 */
[----:B------:R-:W-:Y:S01]  /*11d0*/  UIADD3 UR9, UPT, UPT, UR9, 0x20, URZ ;  /* 0x0000002009097890 */ /* 0x000fe2000fffe0ff */
[----:B------:R-:W-:Y:S02]  /*11e0*/  BSSY.RECONVERGENT B0, `(.L_x_46) ;  /* 0x000000b000007945 */ /* 0x000fe40003800200 */
[----:B--2---:R-:W-:Y:S04]  /*11f0*/  @!P0 STS [R7+0x200], R10 ;  /* 0x0002000a07008388 */ /* 0x004fe80000000800 */
[----:B------:R-:W1:Y:S01]  /*1200*/  LDS R13, [UR4+0xc] ;  /* 0x00000c04ff0d7984 */ /* 0x000e620008000800 */
[----:B------:R-:W-:Y:S01]  /*1210*/  UIADD3 UR4, UPT, UPT, UR4, 0x10, URZ ;  /* 0x0000001004047890 */ /* 0x000fe2000fffe0ff */
[----:B-1----:R-:W-:Y:S01]  /*1220*/  ISETP.GE.AND P0, PT, R2, R13, PT ;  /* 0x0000000d0200720c */ /* 0x002fe20003f06270 */
[----:B------:R-:W-:-:S12]  /*1230*/  VIADD R13, R7, 0x400 ;  /* 0x00000400070d7836 */ /* 0x000fd80000000000 */
[----:B------:R-:W-:Y:S05]  /*1240*/  @P0 BRA `(.L_x_47) ;  /* 0x0000000000100947 */ /* 0x000fea0003800000 */
[----:B------:R-:W1:Y:S02]  /*1250*/  LDS.64 R8, [UR9+-0x8] ;  /* 0xfffff809ff087984 */ /* 0x000e640008000a00 */
[----:B-1----:R-:W-:-:S06]  /*1260*/  IMAD.WIDE.U32 R8, R2, 0x4, R8 ;  /* 0x0000000402087825 */ /* 0x002fcc00078e0008 */
[----:B------:R-:W2:Y:S04]  /*1270*/  LD.E R8, desc[UR12][R8.64] ;  /* 0x0000000c08087980 */ /* 0x000ea8000c101900 */
[----:B--2---:R1:W-:Y:S02]  /*1280*/  STS [R13+-0x100], R8 ;  /* 0xffff00080d007388 */ /* 0x0043e40000000800 */
.L_x_47:
[----:B------:R-:W-:Y:S05]  /*1290*/  BSYNC.RECONVERGENT B0 ;  /* 0x0000000000007941 */ /* 0x000fea0003800200 */
.L_x_46:
[----:B------:R-:W2:Y:S01]  /*12a0*/  LDS R7, [UR4] ;  /* 0x00000004ff077984 */ /* 0x000ea20008000800 */
[----:B------:R-:W-:Y:S01]  /*12b0*/  BSSY.RECONVERGENT B0, `(.L_x_48) ;  /* 0x0000007000007945 */ /* 0x000fe20003800200 */
[----:B--2---:R-:W-:-:S13]  /*12c0*/  ISETP.GE.AND P0, PT, R2, R7, PT ;  /* 0x000000070200720c */ /* 0x004fda0003f06270 */
[----:B------:R-:W-:Y:S05]  /*12d0*/  @P0 BRA `(.L_x_49) ;  /* 0x0000000000100947 */ /* 0x000fea0003800000 */
[----:B-1----:R-:W1:Y:S02]  /*12e0*/  LDS.64 R8, [UR9] ;  /* 0x00000009ff087984 */ /* 0x002e640008000a00 */
[----:B-1----:R-:W-:-:S06]  /*12f0*/  IMAD.WIDE.U32 R8, R2, 0x4, R8 ;  /* 0x0000000402087825 */ /* 0x002fcc00078e0008 */
[----:B------:R-:W2:Y:S04]  /*1300*/  LD.E R8, desc[UR12][R8.64] ;  /* 0x0000000c08087980 */ /* 0x000ea8000c101900 */
[----:B--2---:R2:W-:Y:S02]  /*1310*/  STS [R13], R8 ;  /* 0x000000080d007388 */ /* 0x0045e40000000800 */
.L_x_49:
[----:B------:R-:W-:Y:S05]  /*1320*/  BSYNC.RECONVERGENT B0 ;  /* 0x0000000000007941 */ /* 0x000fea0003800200 */
.L_x_48:
[----:B------:R-:W3:Y:S02]  /*1330*/  LDS R7, [UR4+0x4] ;  /* 0x00000404ff077984 */ /* 0x000ee40008000800 */
[----:B---3--:R-:W-:-:S13]  /*1340*/  ISETP.GE.AND P0, PT, R2, R7, PT ;  /* 0x000000070200720c */ /* 0x008fda0003f06270 */
[----:B-12---:R-:W1:Y:S02]  /*1350*/  @!P0 LDS.64 R8, [UR9+0x8] ;  /* 0x00000809ff088984 */ /* 0x006e640008000a00 */
[----:B-1----:R-:W-:-:S06]  /*1360*/  @!P0 IMAD.WIDE.U32 R8, R2, 0x4, R8 ;  /* 0x0000000402088825 */ /* 0x002fcc00078e0008 */
[----:B------:R-:W2:Y:S01]  /*1370*/  @!P0 LD.E R8, desc[UR12][R8.64] ;  /* 0x0000000c08088980 */ /* 0x000ea2000c101900 */
[----:B------:R-:W-:Y:S01]  /*1380*/  VIADD R5, R5, 0x4 ;  /* 0x0000000405057836 */ /* 0x000fe20000000000 */
[----:B------:R-:W-:Y:S01]  /*1390*/  UIADD3 UR9, UPT, UPT, UR9, 0x20, URZ ;  /* 0x0000002009097890 */ /* 0x000fe2000fffe0ff */
[----:B------:R-:W-:Y:S01]  /*13a0*/  VIADD R7, R13, 0x400 ;  /* 0x000004000d077836 */ /* 0x000fe20000000000 */
[----:B------:R-:W-:Y:S01]  /*13b0*/  UIADD3 UR4, UPT, UPT, UR4, 0x10, URZ ;  /* 0x0000001004047890 */ /* 0x000fe2000fffe0ff */
[----:B------:R-:W-:Y:S01]  /*13c0*/  VIADD R5, R5, 0x4 ;  /* 0x0000000405057836 */ /* 0x000fe20000000000 */
[----:B--2---:R1:W-:Y:S01]  /*13d0*/  @!P0 STS [R13+0x100], R8 ;  /* 0x000100080d008388 */ /* 0x0043e20000000800 */
[----:B------:R-:W-:-:S13]  /*13e0*/  PLOP3.LUT P0, PT, PT, PT, PT, 0x8, 0x80 ;  /* 0x000000000080781c */ /* 0x000fda0003f0e170 */
.L_x_39:
[----:B------:R-:W-:-:S13]  /*13f0*/  ISETP.NE.OR P0, PT, R5, RZ, P0 ;  /* 0x000000ff0500720c */ /* 0x000fda0000705670 */
[----:B------:R-:W-:Y:S05]  /*1400*/  @!P0 BRA `(.L_x_5) ;  /* 0x00000000009c8947 */ /* 0x000fea0003800000 */
.L_x_6:
        /* <DEDUP_REMOVED lines=8> */
.L_x_51:
[----:B------:R-:W-:Y:S05]  /*1490*/  BSYNC.RECONVERGENT B0 ;  /* 0x0000000000007941 */ /* 0x000fea0003800200 */
.L_x_50:
[----:B------:R-:W3:Y:S01]  /*14a0*/  LDS R9, [UR4+-0x4] ;  /* 0xfffffc04ff097984 */ /* 0x000ee20008000800 */
[----:B------:R-:W-:Y:S01]  /*14b0*/  BSSY.RECONVERGENT B0, `(.L_x_52) ;  /* 0x0000007000007945 */ /* 0x000fe20003800200 */
[----:B---3--:R-:W-:-:S13]  /*14c0*/  ISETP.GE.AND P0, PT, R2, R9, PT ;  /* 0x000000090200720c */ /* 0x008fda0003f06270 */
[----:B------:R-:W-:Y:S05]  /*14d0*/  @P0 BRA `(.L_x_53) ;  /* 0x0000000000100947 */ /* 0x000fea0003800000 */
[----:B-12---:R-:W1:Y:S02]  /*14e0*/  LDS.64 R8, [UR9+-0x8] ;  /* 0xfffff809ff087984 */ /* 0x006e640008000a00 */
[----:B-1----:R-:W-:-:S06]  /*14f0*/  IMAD.WIDE.U32 R8, R2, 0x4, R8 ;  /* 0x0000000402087825 */ /* 0x002fcc00078e0008 */
[----:B------:R-:W2:Y:S04]  /*1500*/  LD.E R8, desc[UR12][R8.64] ;  /* 0x0000000c08087980 */ /* 0x000ea8000c101900 */
[----:B--2---:R3:W-:Y:S02]  /*1510*/  STS [R7+-0x100], R8 ;  /* 0xffff000807007388 */ /* 0x0047e40000000800 */
.L_x_53:
[----:B------:R-:W-:Y:S05]  /*1520*/  BSYNC.RECONVERGENT B0 ;  /* 0x0000000000007941 */ /* 0x000fea0003800200 */
.L_x_52:
[----:B------:R-:W4:Y:S01]  /*1530*/  LDS R9, [UR4] ;  /* 0x00000004ff097984 */ /* 0x000f220008000800 */
[----:B------:R-:W-:Y:S01]  /*1540*/  BSSY.RECONVERGENT B0, `(.L_x_54) ;  /* 0x0000007000007945 */ /* 0x000fe20003800200 */
[----:B----4-:R-:W-:-:S13]  /*1550*/  ISETP.GE.AND P0, PT, R2, R9, PT ;  /* 0x000000090200720c */ /* 0x010fda0003f06270 */
[----:B------:R-:W-:Y:S05]  /*1560*/  @P0 BRA `(.L_x_55) ;  /* 0x0000000000100947 */ /* 0x000fea0003800000 */
[----:B-123--:R-:W1:Y:S02]  /*1570*/  LDS.64 R8, [UR9] ;  /* 0x00000009ff087984 */ /* 0x00ee640008000a00 */
[----:B-1----:R-:W-:-:S06]  /*1580*/  IMAD.WIDE.U32 R8, R2, 0x4, R8 ;  /* 0x0000000402087825 */ /* 0x002fcc00078e0008 */
[----:B------:R-:W2:Y:S04]  /*1590*/  LD.E R8, desc[UR12][R8.64] ;  /* 0x0000000c08087980 */ /* 0x000ea8000c101900 */
[----:B--2---:R4:W-:Y:S02]  /*15a0*/  STS [R7], R8 ;  /* 0x0000000807007388 */ /* 0x0049e40000000800 */
.L_x_55:
[----:B------:R-:W-:Y:S05]  /*15b0*/  BSYNC.RECONVERGENT B0 ;  /* 0x0000000000007941 */ /* 0x000fea0003800200 */
.L_x_54:
        /* <DEDUP_REMOVED lines=9> */
[----:B------:R-:W-:Y:S01]  /*1650*/  ISETP.NE.AND P0, PT, R5, RZ, PT ;  /* 0x000000ff0500720c */ /* 0x000fe20003f05270 */
[----:B-1----:R-:W-:-:S12]  /*1660*/  VIADD R7, R7, 0x400 ;  /* 0x0000040007077836 */ /* 0x002fd80000000000 */
[----:B------:R-:W-:Y:S05]  /*1670*/  @P0 BRA `(.L_x_6) ;  /* 0xfffffffc00640947 */ /* 0x000fea000383ffff */
.L_x_5:
[----:B------:R-:W-:-:S13]  /*1680*/  ISETP.NE.AND P0, PT, R4, RZ, PT ;  /* 0x000000ff0400720c */ /* 0x000fda0003f05270 */
[----:B------:R-:W-:Y:S05]  /*1690*/  @!P0 BRA `(.L_x_4) ;  /* 0x00000000005c8947 */ /* 0x000fea0003800000 */
[----:B-1----:R-:W1:Y:S01]  /*16a0*/  S2R R8, SR_CgaCtaId ;  /* 0x0000000000087919 */ /* 0x002e620000008800 */
[----:B------:R-:W-:-:S05]  /*16b0*/  MOV R5, 0x400 ;  /* 0x0000040000057802 */ /* 0x000fca0000000f00 */
[C---:B------:R-:W-:Y:S02]  /*16c0*/  VIADD R9, R5.reuse, 0x210 ;  /* 0x0000021005097836 */ /* 0x040fe40000000000 */
[----:B------:R-:W-:Y:S02]  /*16d0*/  VIADD R7, R5, 0x410 ;  /* 0x0000041005077836 */ /* 0x000fe40000000000 */
[----:B------:R-:W-:Y:S01]  /*16e0*/  IMAD R5, R6, 0x100, R3 ;  /* 0x0000010006057824 */ /* 0x000fe200078e0203 */
[C---:B-1----:R-:W-:Y:S01]  /*16f0*/  LEA R11, R8.reuse, R9, 0x18 ;  /* 0x00000009080b7211 */ /* 0x042fe200078ec0ff */
[----:B------:R-:W-:Y:S01]  /*1700*/  IMAD.MOV R9, RZ, RZ, -R4 ;  /* 0x000000ffff097224 */ /* 0x000fe200078e0a04 */
[----:B------:R-:W-:-:S03]  /*1710*/  LEA R10, R8, R7, 0x18 ;  /* 0x00000007080a7211 */ /* 0x000fc600078ec0ff */
[C---:B------:R-:W-:Y:S01]  /*1720*/  IMAD R8, R6.reuse, 0x8, R11 ;  /* 0x0000000806087824 */ /* 0x040fe200078e020b */
[----:B------:R-:W-:Y:S01]  /*1730*/  LEA R6, R6, UR8, 0x2 ;  /* 0x0000000806067c11 */ /* 0x000fe2000f8e10ff */
[----:B------:R-:W-:-:S07]  /*1740*/  IMAD.IADD R7, R10, 0x1, R5 ;  /* 0x000000010a077824 */ /* 0x000fce00078e0205 */
.L_x_56:
[----:B------:R-:W1:Y:S02]  /*1750*/  LDS R5, [R6] ;  /* 0x0000000006057984 */ /* 0x000e640000000800 */
[----:B-1----:R-:W-:-:S13]  /*1760*/  ISETP.GE.AND P0, PT, R2, R5, PT ;  /* 0x000000050200720c */ /* 0x002fda0003f06270 */
[----:B------:R-:W1:Y:S02]  /*1770*/  @!P0 LDS.64 R4, [R8] ;  /* 0x0000000008048984 */ /* 0x000e640000000a00 */
[----:B-1----:R-:W-:-:S06]  /*1780*/  @!P0 IMAD.WIDE.U32 R4, R2, 0x4, R4 ;  /* 0x0000000402048825 */ /* 0x002fcc00078e0004 */
[----:B------:R-:W2:Y:S01]  /*1790*/  @!P0 LD.E R4, desc[UR12][R4.64] ;  /* 0x0000000c04048980 */ /* 0x000ea2000c101900 */
[----:B------:R-:W-:Y:S02]  /*17a0*/  VIADD R9, R9, 0x1 ;  /* 0x0000000109097836 */ /* 0x000fe40000000000 */
[----:B------:R-:W-:Y:S02]  /*17b0*/  VIADD R6, R6, 0x4 ;  /* 0x0000000406067836 */ /* 0x000fe40000000000 */
[----:B------:R-:W-:Y:S01]  /*17c0*/  VIADD R8, R8, 0x8 ;  /* 0x0000000808087836 */ /* 0x000fe20000000000 */
[----:B--2---:R1:W-:Y:S01]  /*17d0*/  @!P0 STS [R7], R4 ;  /* 0x0000000407008388 */ /* 0x0043e20000000800 */
[----:B------:R-:W-:Y:S01]  /*17e0*/  ISETP.NE.AND P0, PT, R9, RZ, PT ;  /* 0x000000ff0900720c */ /* 0x000fe20003f05270 */
[----:B-1----:R-:W-:-:S12]  /*17f0*/  VIADD R7, R7, 0x100 ;  /* 0x0000010007077836 */ /* 0x002fd80000000000 */
[----:B------:R-:W-:Y:S05]  /*1800*/  @P0 BRA `(.L_x_56) ;  /* 0xfffffffc00d00947 */ /* 0x000fea000383ffff */
.L_x_4:
[----:B------:R-:W2:Y:S08]  /*1810*/  S2UR UR9, SR_CgaCtaId ;  /* 0x00000000000979c3 */ /* 0x000eb00000008800 */
[----:B------:R-:W-:Y:S06]  /*1820*/  BAR.SYNC.DEFER_BLOCKING 0x0 ;  /* 0x0000000000007b1d */ /* 0x000fec0000010000 */
[----:B------:R-:W-:Y:S01]  /*1830*/  UMOV UR6, 0x400 ;  /* 0x0000040000067882 */ /* 0x000fe20000000000 */
[----:B------:R-:W-:Y:S01]  /*1840*/  BSSY.RECONVERGENT B0, `(.L_x_57) ;  /* 0x0000023000007945 */ /* 0x000fe20003800200 */
[----:B--2---:R-:W-:-:S09]  /*1850*/  ULEA UR4, UR9, UR6, 0x18 ;  /* 0x0000000609047291 */ /* 0x004fd2000f8ec0ff */
[----:B------:R-:W2:Y:S02]  /*1860*/  LDS R5, [UR4+0x4] ;  /* 0x00000404ff057984 */ /* 0x000ea40008000800 */
[----:B--2---:R-:W-:-:S13]  /*1870*/  ISETP.GE.AND P0, PT, R2, R5, PT ;  /* 0x000000050200720c */ /* 0x004fda0003f06270 */
[----:B------:R-:W-:Y:S05]  /*1880*/  @P0 BRA `(.L_x_58) ;  /* 0x0000000000780947 */ /* 0x000fea0003800000 */
[----:B------:R2:W3:Y:S01]  /*1890*/  LDS R4, [R3+UR8] ;  /* 0x0000000803047984 */ /* 0x0004e20008000800 */
[----:B------:R-:W-:Y:S01]  /*18a0*/  UIADD3 UR4, UPT, UPT, UR6, 0x410, URZ ;  /* 0x0000041006047890 */ /* 0x000fe2000fffe0ff */
[----:B------:R-:W-:Y:S01]  /*18b0*/  BSSY.RECONVERGENT B1, `(.L_x_59) ;  /* 0x000001a000017945 */ /* 0x000fe20003800200 */
[----:B------:R-:W-:Y:S02]  /*18c0*/  IMAD.MOV.U32 R6, RZ, RZ, RZ ;  /* 0x000000ffff067224 */ /* 0x000fe400078e00ff */
[----:B------:R-:W-:Y:S01]  /*18d0*/  ULEA UR4, UR9, UR4, 0x18 ;  /* 0x0000000409047291 */ /* 0x000fe2000f8ec0ff */
[----:B-1----:R-:W-:Y:S02]  /*18e0*/  IMAD.MOV.U32 R8, RZ, RZ, RZ ;  /* 0x000000ffff087224 */ /* 0x002fe400078e00ff */
[----:B------:R-:W-:-:S03]  /*18f0*/  IMAD.MOV.U32 R10, RZ, RZ, RZ ;  /* 0x000000ffff0a7224 */ /* 0x000fc600078e00ff */
[----:B------:R-:W-:-:S04]  /*1900*/  VIADD R7, R3, UR4 ;  /* 0x0000000403077c36 */ /* 0x000fc80008000000 */
[----:B--2---:R-:W-:-:S07]  /*1910*/  IMAD R7, R2, 0xfc, R7 ;  /* 0x000000fc02077824 */ /* 0x004fce00078e0207 */
.L_x_61:
[----:B---3--:R-:W-:-:S13]  /*1920*/  ISETP.NE.AND P0, PT, R8, R4, PT ;  /* 0x000000040800720c */ /* 0x008fda0003f05270 */
[----:B------:R-:W-:Y:S05]  /*1930*/  @!P0 BRA `(.L_x_60) ;  /* 0x0000000000448947 */ /* 0x000fea0003800000 */
[----:B------:R-:W-:Y:S01]  /*1940*/  LEA R9, R10, UR7, 0x2 ;  /* 0x000000070a097c11 */ /* 0x000fe2000f8e10ff */
[----:B------:R-:W-:-:S05]  /*1950*/  IMAD R11, R8, 0x4, R7 ;  /* 0x00000004080b7824 */ /* 0x000fca00078e0207 */
[----:B------:R-:W-:Y:S04]  /*1960*/  LDS R9, [R9] ;  /* 0x0000000009097984 */ /* 0x000fe80000000800 */
[----:B------:R-:W1:Y:S02]  /*1970*/  LDS R12, [R11] ;  /* 0x000000000b0c7984 */ /* 0x000e640000000800 */
[CC--:B-1----:R-:W-:Y:S02]  /*1980*/  ISETP.NE.AND P1, PT, R9.reuse, R12.reuse, PT ;  /* 0x0000000c0900720c */ /* 0x0c2fe40003f25270 */
[----:B------:R-:W-:Y:S02]  /*1990*/  ISETP.GE.AND P0, PT, R9, R12, PT ;  /* 0x0000000c0900720c */ /* 0x000fe40003f06270 */
[----:B------:R-:W-:-:S02]  /*19a0*/  SEL R13, RZ, 0x1, P1 ;  /* 0x00000001ff0d7807 */ /* 0x000fc40000800000 */
[----:B------:R-:W-:-:S03]  /*19b0*/  ISETP.GT.AND P1, PT, R9, R12, PT ;  /* 0x0000000c0900720c */ /* 0x000fc60003f24270 */
[C---:B------:R-:W-:Y:S02]  /*19c0*/  IMAD.IADD R14, R13.reuse, 0x1, R10 ;  /* 0x000000010d0e7824 */ /* 0x040fe400078e020a */
[----:B------:R-:W-:Y:S02]  /*19d0*/  IMAD.IADD R12, R13, 0x1, R8 ;  /* 0x000000010d0c7824 */ /* 0x000fe400078e0208 */
[----:B------:R-:W-:Y:S02]  /*19e0*/  VIADD R10, R14, 0x1 ;  /* 0x000000010e0a7836 */ /* 0x000fe40000000000 */
[----:B------:R-:W-:Y:S02]  /*19f0*/  @P0 IMAD.MOV R10, RZ, RZ, R14 ;  /* 0x000000ffff0a0224 */ /* 0x000fe400078e020e */
[----:B------:R-:W-:Y:S02]  /*1a00*/  VIADD R8, R12, 0x1 ;  /* 0x000000010c087836 */ /* 0x000fe40000000000 */
[----:B------:R-:W-:Y:S01]  /*1a10*/  IMAD.IADD R6, R6, 0x1, R13 ;  /* 0x0000000106067824 */ /* 0x000fe200078e020d */
[----:B------:R-:W-:Y:S01]  /*1a20*/  ISETP.NE.AND P0, PT, R10, R5, PT ;  /* 0x000000050a00720c */ /* 0x000fe20003f05270 */
[----:B------:R-:W-:-:S12]  /*1a30*/  @!P1 IMAD.MOV R8, RZ, RZ, R12 ;  /* 0x000000ffff089224 */ /* 0x000fd800078e020c */
[----:B------:R-:W-:Y:S05]  /*1a40*/  @P0 BRA `(.L_x_61) ;  /* 0xfffffffc00b40947 */ /* 0x000fea000383ffff */
.L_x_60:
[----:B------:R-:W-:Y:S05]  /*1a50*/  BSYNC.RECONVERGENT B1 ;  /* 0x0000000000017941 */ /* 0x000fea0003800200 */
.L_x_59:
[----:B------:R2:W-:Y:S02]  /*1a60*/  STS [R3+UR5], R6 ;  /* 0x0000000603007988 */ /* 0x0005e40008000805 */
.L_x_58:
[----:B------:R-:W-:Y:S05]  /*1a70*/  BSYNC.RECONVERGENT B0 ;  /* 0x0000000000007941 */ /* 0x000fea0003800200 */
.L_x_57:
[----:B------:R-:W-:Y:S01]  /*1a80*/  BAR.SYNC.DEFER_BLOCKING 0x0 ;  /* 0x0000000000007b1d */ /* 0x000fe20000010000 */
[----:B------:R-:W-:-:S05]  /*1a90*/  ISETP.NE.AND P0, PT, R2, RZ, PT ;  /* 0x000000ff0200720c */ /* 0x000fca0003f05270 */
[----:B------:R-:W-:Y:S08]  /*1aa0*/  BSSY.RECONVERGENT B0, `(.L_x_62) ;  /* 0x0000044000007945 */ /* 0x000ff00003800200 */
[----:B------:R-:W-:Y:S05]  /*1ab0*/  @P0 BRA `(.L_x_63) ;  /* 0x0000000400080947 */ /* 0x000fea0003800000 */
[----:B------:R-:W3:Y:S01]  /*1ac0*/  S2UR UR6, SR_CgaCtaId ;  /* 0x00000000000679c3 */ /* 0x000ee20000008800 */
[----:B------:R-:W-:Y:S01]  /*1ad0*/  UMOV UR4, 0x400 ;  /* 0x0000040000047882 */ /* 0x000fe20000000000 */
[----:B0-2---:R-:W-:Y:S01]  /*1ae0*/  IMAD.MOV.U32 R3, RZ, RZ, RZ ;  /* 0x000000ffff037224 */ /* 0x005fe200078e00ff */
[----:B---3--:R-:W-:-:S09]  /*1af0*/  ULEA UR4, UR6, UR4, 0x18 ;  /* 0x0000000406047291 */ /* 0x008fd2000f8ec0ff */
[----:B------:R-:W0:Y:S02]  /*1b00*/  LDS R20, [UR4+0x4] ;  /* 0x00000404ff147984 */ /* 0x000e240008000800 */
[----:B0-----:R-:W-:-:S13]  /*1b10*/  ISETP.GE.AND P0, PT, R20, 0x1, PT ;  /* 0x000000011400780c */ /* 0x001fda0003f06270 */
[----:B------:R-:W-:Y:S05]  /*1b20*/  @!P0 BRA `(.L_x_64) ;  /* 0x0000000000e08947 */ /* 0x000fea0003800000 */
[C---:B------:R-:W-:Y:S02]  /*1b30*/  ISETP.GE.U32.AND P1, PT, R20.reuse, 0x10, PT ;  /* 0x000000101400780c */ /* 0x040fe40003f26070 */
[----:B------:R-:W-:Y:S02]  /*1b40*/  CS2R R2, SRZ ;  /* 0x0000000000027805 */ /* 0x000fe4000001ff00 */
[----:B------:R-:W-:-:S04]  /*1b50*/  LOP3.LUT R21, R20, 0xf, RZ, 0xc0, !PT ;  /* 0x0000000f14157812 */ /* 0x000fc800078ec0ff */
[----:B------:R-:W-:-:S05]  /*1b60*/  ISETP.NE.AND P0, PT, R21, RZ, PT ;  /* 0x000000ff1500720c */ /* 0x000fca0003f05270 */
[----:B------:R-:W-:Y:S08]  /*1b70*/  @!P1 BRA `(.L_x_65) ;  /* 0x0000000000509947 */ /* 0x000ff00003800000 */
[----:B------:R-:W-:Y:S01]  /*1b80*/  LOP3.LUT R2, R20, 0x7ffffff0, RZ, 0xc0, !PT ;  /* 0x7ffffff014027812 */ /* 0x000fe200078ec0ff */
[----:B------:R-:W-:Y:S01]  /*1b90*/  IMAD.MOV.U32 R3, RZ, RZ, RZ ;  /* 0x000000ffff037224 */ /* 0x000fe200078e00ff */
[----:B------:R-:W-:-:S03]  /*1ba0*/  UIADD3 UR4, UPT, UPT, UR5, 0x20, URZ ;  /* 0x0000002005047890 */ /* 0x000fc6000fffe0ff */
[----:B------:R-:W-:-:S09]  /*1bb0*/  IMAD.MOV R22, RZ, RZ, -R2 ;  /* 0x000000ffff167224 */ /* 0x000fd200078e0a02 */
.L_x_66:
[----:B------:R-:W0:Y:S01]  /*1bc0*/  LDS.128 R4, [UR4+-0x20] ;  /* 0xffffe004ff047984 */ /* 0x000e220008000c00 */
[----:B------:R-:W-:-:S03]  /*1bd0*/  VIADD R22, R22, 0x10 ;  /* 0x0000001016167836 */ /* 0x000fc60000000000 */
[----:B-1----:R-:W1:Y:S02]  /*1be0*/  LDS.128 R8, [UR4+-0x10] ;  /* 0xfffff004ff087984 */ /* 0x002e640008000c00 */
[----:B------:R-:W-:Y:S02]  /*1bf0*/  ISETP.NE.AND P1, PT, R22, RZ, PT ;  /* 0x000000ff1600720c */ /* 0x000fe40003f25270 */
[----:B------:R-:W2:Y:S04]  /*1c00*/  LDS.128 R12, [UR4] ;  /* 0x00000004ff0c7984 */ /* 0x000ea80008000c00 */
[----:B------:R-:W3:Y:S01]  /*1c10*/  LDS.128 R16, [UR4+0x10] ;  /* 0x00001004ff107984 */ /* 0x000ee20008000c00 */
[----:B------:R-:W-:Y:S01]  /*1c20*/  UIADD3 UR4, UPT, UPT, UR4, 0x40, URZ ;  /* 0x0000004004047890 */ /* 0x000fe2000fffe0ff */
[----:B0-----:R-:W-:-:S04]  /*1c30*/  IADD3 R4, PT, PT, R5, R4, R3 ;  /* 0x0000000405047210 */ /* 0x001fc80007ffe003 */
[----:B------:R-:W-:-:S04]  /*1c40*/  IADD3 R4, PT, PT, R7, R6, R4 ;  /* 0x0000000607047210 */ /* 0x000fc80007ffe004 */
[----:B-1----:R-:W-:-:S04]  /*1c50*/  IADD3 R4, PT, PT, R9, R8, R4 ;  /* 0x0000000809047210 */ /* 0x002fc80007ffe004 */
[----:B------:R-:W-:-:S04]  /*1c60*/  IADD3 R4, PT, PT, R11, R10, R4 ;  /* 0x0000000a0b047210 */ /* 0x000fc80007ffe004 */
[----:B--2---:R-:W-:-:S04]  /*1c70*/  IADD3 R4, PT, PT, R13, R12, R4 ;  /* 0x0000000c0d047210 */ /* 0x004fc80007ffe004 */
[----:B------:R-:W-:-:S04]  /*1c80*/  IADD3 R4, PT, PT, R15, R14, R4 ;  /* 0x0000000e0f047210 */ /* 0x000fc80007ffe004 */
[----:B---3--:R-:W-:-:S04]  /*1c90*/  IADD3 R4, PT, PT, R17, R16, R4 ;  /* 0x0000001011047210 */ /* 0x008fc80007ffe004 */
[----:B------:R-:W-:Y:S01]  /*1ca0*/  IADD3 R3, PT, PT, R19, R18, R4 ;  /* 0x0000001213037210 */ /* 0x000fe20007ffe004 */
[----:B------:R-:W-:Y:S06]  /*1cb0*/  @P1 BRA `(.L_x_66) ;  /* 0xfffffffc00c01947 */ /* 0x000fec000383ffff */
.L_x_65:
[----:B------:R-:W-:Y:S05]  /*1cc0*/  @!P0 BRA `(.L_x_64) ;  /* 0x0000000000788947 */ /* 0x000fea0003800000 */
[----:B------:R-:W-:Y:S02]  /*1cd0*/  ISETP.GE.U32.AND P0, PT, R21, 0x8, PT ;  /* 0x000000081500780c */ /* 0x000fe40003f06070 */
[----:B-1----:R-:W-:-:S04]  /*1ce0*/  LOP3.LUT R13, R20, 0x7, RZ, 0xc0, !PT ;  /* 0x00000007140d7812 */ /* 0x002fc800078ec0ff */
[----:B------:R-:W-:-:S07]  /*1cf0*/  ISETP.NE.AND P1, PT, R13, RZ, PT ;  /* 0x000000ff0d00720c */ /* 0x000fce0003f25270 */
[----:B------:R-:W-:Y:S06]  /*1d00*/  @!P0 BRA `(.L_x_67) ;  /* 0x0000000000208947 */ /* 0x000fec0003800000 */
[C---:B------:R-:W-:Y:S01]  /*1d10*/  LEA R12, R2.reuse, UR5, 0x2 ;  /* 0x00000005020c7c11 */ /* 0x040fe2000f8e10ff */
[----:B------:R-:W-:-:S04]  /*1d20*/  VIADD R2, R2, 0x8 ;  /* 0x0000000802027836 */ /* 0x000fc80000000000 */
[----:B------:R-:W0:Y:S04]  /*1d30*/  LDS.128 R4, [R12] ;  /* 0x000000000c047984 */ /* 0x000e280000000c00 */
[----:B------:R-:W1:Y:S01]  /*1d40*/  LDS.128 R8, [R12+0x10] ;  /* 0x000010000c087984 */ /* 0x000e620000000c00 */
[----:B0-----:R-:W-:-:S04]  /*1d50*/  IADD3 R4, PT, PT, R5, R4, R3 ;  /* 0x0000000405047210 */ /* 0x001fc80007ffe003 */
[----:B------:R-:W-:-:S04]  /*1d60*/  IADD3 R4, PT, PT, R7, R6, R4 ;  /* 0x0000000607047210 */ /* 0x000fc80007ffe004 */
[----:B-1----:R-:W-:-:S04]  /*1d70*/  IADD3 R4, PT, PT, R9, R8, R4 ;  /* 0x0000000809047210 */ /* 0x002fc80007ffe004 */
[----:B------:R-:W-:-:S07]  /*1d80*/  IADD3 R3, PT, PT, R11, R10, R4 ;  /* 0x0000000a0b037210 */ /* 0x000fce0007ffe004 */
.L_x_67:
[----:B------:R-:W-:Y:S05]  /*1d90*/  @!P1 BRA `(.L_x_64) ;  /* 0x0000000000449947 */ /* 0x000fea0003800000 */
[----:B------:R-:W-:Y:S02]  /*1da0*/  ISETP.GE.U32.AND P0, PT, R13, 0x4, PT ;  /* 0x000000040d00780c */ /* 0x000fe40003f06070 */
[----:B------:R-:W-:-:S04]  /*1db0*/  LOP3.LUT R20, R20, 0x3, RZ, 0xc0, !PT ;  /* 0x0000000314147812 */ /* 0x000fc800078ec0ff */
[----:B------:R-:W-:-:S07]  /*1dc0*/  ISETP.NE.AND P1, PT, R20, RZ, PT ;  /* 0x000000ff1400720c */ /* 0x000fce0003f25270 */
[C---:B------:R-:W-:Y:S01]  /*1dd0*/  @P0 LEA R4, R2.reuse, UR5, 0x2 ;  /* 0x0000000502040c11 */ /* 0x040fe2000f8e10ff */
[----:B------:R-:W-:-:S05]  /*1de0*/  @P0 VIADD R2, R2, 0x4 ;  /* 0x0000000402020836 */ /* 0x000fca0000000000 */
[----:B------:R-:W0:Y:S02]  /*1df0*/  @P0 LDS.128 R4, [R4] ;  /* 0x0000000004040984 */ /* 0x000e240000000c00 */
[----:B0-----:R-:W-:-:S04]  /*1e00*/  @P0 IADD3 R5, PT, PT, R5, R4, R3 ;  /* 0x0000000405050210 */ /* 0x001fc80007ffe003 */
[----:B------:R-:W-:Y:S01]  /*1e10*/  @P0 IADD3 R3, PT, PT, R7, R6, R5 ;  /* 0x0000000607030210 */ /* 0x000fe20007ffe005 */
[----:B------:R-:W-:Y:S06]  /*1e20*/  @!P1 BRA `(.L_x_64) ;  /* 0x0000000000209947 */ /* 0x000fec0003800000 */
[----:B------:R-:W-:Y:S01]  /*1e30*/  LEA R2, R2, UR5, 0x2 ;  /* 0x0000000502027c11 */ /* 0x000fe2000f8e10ff */
[----:B------:R-:W-:-:S07]  /*1e40*/  IMAD.MOV R20, RZ, RZ, -R20 ;  /* 0x000000ffff147224 */ /* 0x000fce00078e0a14 */
.L_x_68:
[----:B------:R0:W1:Y:S01]  /*1e50*/  LDS R4, [R2] ;  /* 0x0000000002047984 */ /* 0x0000620000000800 */
[----:B------:R-:W-:-:S05]  /*1e60*/  VIADD R20, R20, 0x1 ;  /* 0x0000000114147836 */ /* 0x000fca0000000000 */
[----:B------:R-:W-:Y:S01]  /*1e70*/  ISETP.NE.AND P0, PT, R20, RZ, PT ;  /* 0x000000ff1400720c */ /* 0x000fe20003f05270 */
[----:B0-----:R-:W-:Y:S02]  /*1e80*/  VIADD R2, R2, 0x4 ;  /* 0x0000000402027836 */ /* 0x001fe40000000000 */
[----:B-1----:R-:W-:-:S10]  /*1e90*/  IMAD.IADD R3, R4, 0x1, R3 ;  /* 0x0000000104037824 */ /* 0x002fd400078e0203 */
[----:B------:R-:W-:Y:S05]  /*1ea0*/  @P0 BRA `(.L_x_68) ;  /* 0xfffffffc00e80947 */ /* 0x000fea000383ffff */
.L_x_64:
[----:B------:R-:W0:Y:S02]  /*1eb0*/  LDC.64 R4, c[0x0][0x398] ;  /* 0x0000e600ff047b82 */ /* 0x000e240000000a00 */
[----:B0-----:R-:W-:-:S05]  /*1ec0*/  IMAD.WIDE R4, R0, 0x4, R4 ;  /* 0x0000000400047825 */ /* 0x001fca00078e0204 */
[----:B------:R3:W-:Y:S02]  /*1ed0*/  STG.E desc[UR12][R4.64], R3 ;  /* 0x0000000304007986 */ /* 0x0007e4000c10190c */
.L_x_63:
[----:B------:R-:W-:Y:S05]  /*1ee0*/  BSYNC.RECONVERGENT B0 ;  /* 0x0000000000007941 */ /* 0x000fea0003800200 */
.L_x_62:
[----:B------:R-:W-:Y:S06]  /*1ef0*/  BAR.SYNC.DEFER_BLOCKING 0x0 ;  /* 0x0000000000007b1d */ /* 0x000fec0000010000 */
[----:B------:R-:W-:Y:S05]  /*1f00*/  EXIT ;  /* 0x000000000000794d */ /* 0x000fea0003800000 */
.L_x_69:
[----:B------:R-:W-:-:S00]  /*1f10*/  BRA `(.L_x_69) ;  /* 0xfffffffc00fc7947 */ /* 0x000fc0000383ffff */
[----:B------:R-:W-:-:S00]  /*1f20*/  NOP ;  /* 0x0000000000007918 */ /* 0x000fc00000000000 */
        /* <DEDUP_REMOVED lines=13> */
.L_x_70:


//--------------------- .nv.shared._Z17devTrianglesCountPiS_iiS_ --------------------------
	.section	.nv.shared._Z17devTrianglesCountPiS_iiS_,"aw",@nobits
	.sectionflags	@""
	.align	8
.nv.shared._Z17devTrianglesCountPiS_iiS_:
	.zero		18704


//--------------------- .nv.shared.reserved.0     --------------------------
	.section	.nv.shared.reserved.0,"aw",@nobits
	.weak		__nv_reservedSMEM_offset_0_alias
	.size		__nv_reservedSMEM_offset_0_alias, 0, 64
	.other		__nv_reservedSMEM_offset_0_alias,@"STO_CUDA_RESERVED_SHARED STV_DEFAULT"
__nv_reservedSMEM_offset_0_alias:
	.zero		0
	.zero		64


//--------------------- .nv.constant0._Z17devTrianglesCountPiS_iiS_ --------------------------
	.section	.nv.constant0._Z17devTrianglesCountPiS_iiS_,"a",@progbits
	.sectionflags	@""
	.align	4
.nv.constant0._Z17devTrianglesCountPiS_iiS_:
	.zero		928


//--------------------- SYMBOLS --------------------------

	.type		.nv.reservedSmem.offset0,@object
	.size		.nv.reservedSmem.offset0,0x4
	.type		.nv.reservedSmem.cap,@object
	.size		.nv.reservedSmem.cap,0x4
